//
// Generated by NVIDIA NVVM Compiler
//
// Compiler Build ID: CL-36424714
// Cuda compilation tools, release 13.0, V13.0.88
// Based on NVVM 20.0.0
//

.version 9.0
.target sm_100
.address_size 64

	// .globl	_Z14kernelgpuInituIdEvPT_S1_S1_S1_iiiiii

.visible .entry _Z14kernelgpuInituIdEvPT_S1_S1_S1_iiiiii(
	.param .u64 .ptr .align 1 _Z14kernelgpuInituIdEvPT_S1_S1_S1_iiiiii_param_0,
	.param .u64 .ptr .align 1 _Z14kernelgpuInituIdEvPT_S1_S1_S1_iiiiii_param_1,
	.param .u64 .ptr .align 1 _Z14kernelgpuInituIdEvPT_S1_S1_S1_iiiiii_param_2,
	.param .u64 .ptr .align 1 _Z14kernelgpuInituIdEvPT_S1_S1_S1_iiiiii_param_3,
	.param .u32 _Z14kernelgpuInituIdEvPT_S1_S1_S1_iiiiii_param_4,
	.param .u32 _Z14kernelgpuInituIdEvPT_S1_S1_S1_iiiiii_param_5,
	.param .u32 _Z14kernelgpuInituIdEvPT_S1_S1_S1_iiiiii_param_6,
	.param .u32 _Z14kernelgpuInituIdEvPT_S1_S1_S1_iiiiii_param_7,
	.param .u32 _Z14kernelgpuInituIdEvPT_S1_S1_S1_iiiiii_param_8,
	.param .u32 _Z14kernelgpuInituIdEvPT_S1_S1_S1_iiiiii_param_9
)
{
	.reg .pred 	%p<12>;
	.reg .b32 	%r<66>;
	.reg .b32 	%f<7>;
	.reg .b64 	%rd<15>;
	.reg .b64 	%fd<83>;

	ld.param.u64 	%rd6, [_Z14kernelgpuInituIdEvPT_S1_S1_S1_iiiiii_param_0];
	ld.param.u64 	%rd7, [_Z14kernelgpuInituIdEvPT_S1_S1_S1_iiiiii_param_1];
	ld.param.u32 	%r19, [_Z14kernelgpuInituIdEvPT_S1_S1_S1_iiiiii_param_5];
	ld.param.u32 	%r20, [_Z14kernelgpuInituIdEvPT_S1_S1_S1_iiiiii_param_6];
	ld.param.u32 	%r21, [_Z14kernelgpuInituIdEvPT_S1_S1_S1_iiiiii_param_7];
	ld.param.u32 	%r22, [_Z14kernelgpuInituIdEvPT_S1_S1_S1_iiiiii_param_8];
	mov.u32 	%r23, %tid.x;
	mov.u32 	%r24, %ctaid.x;
	mov.u32 	%r1, %ntid.x;
	mad.lo.s32 	%r65, %r24, %r1, %r23;
	setp.ge.s32 	%p1, %r65, %r19;
	@%p1 bra 	$L__BB0_12;
	mul.lo.s32 	%r3, %r22, %r20;
	mul.lo.s32 	%r4, %r22, %r21;
	mov.u32 	%r25, %nctaid.x;
	mul.lo.s32 	%r5, %r1, %r25;
	cvta.to.global.u64 	%rd1, %rd7;
	cvta.to.global.u64 	%rd2, %rd6;
	mul.wide.s32 	%rd3, %r22, 8;
$L__BB0_2:
	div.s32 	%r8, %r65, %r22;
	mul.lo.s32 	%r26, %r8, %r22;
	sub.s32 	%r7, %r65, %r26;
	mad.lo.s32 	%r27, %r3, %r8, %r7;
	mul.wide.s32 	%rd8, %r27, 8;
	add.s64 	%rd9, %rd1, %rd8;
	ld.global.f64 	%fd18, [%rd9];
	add.s64 	%rd10, %rd9, %rd3;
	ld.global.f64 	%fd19, [%rd10];
	mul.f64 	%fd1, %fd18, %fd18;
	mul.f64 	%fd2, %fd19, %fd19;
	mul.f64 	%fd20, %fd2, 0dC0B3880000000000;
	fma.rn.f64 	%fd3, %fd1, 0dC0B3880000000000, %fd20;
	fma.rn.f64 	%fd21, %fd3, 0d3FF71547652B82FE, 0d4338000000000000;
	{
	.reg .b32 %temp; 
	mov.b64 	{%r9, %temp}, %fd21;
	}
	mov.f64 	%fd22, 0dC338000000000000;
	add.rn.f64 	%fd23, %fd21, %fd22;
	fma.rn.f64 	%fd24, %fd23, 0dBFE62E42FEFA39EF, %fd3;
	fma.rn.f64 	%fd25, %fd23, 0dBC7ABC9E3B39803F, %fd24;
	fma.rn.f64 	%fd26, %fd25, 0d3E5ADE1569CE2BDF, 0d3E928AF3FCA213EA;
	fma.rn.f64 	%fd27, %fd26, %fd25, 0d3EC71DEE62401315;
	fma.rn.f64 	%fd28, %fd27, %fd25, 0d3EFA01997C89EB71;
	fma.rn.f64 	%fd29, %fd28, %fd25, 0d3F2A01A014761F65;
	fma.rn.f64 	%fd30, %fd29, %fd25, 0d3F56C16C1852B7AF;
	fma.rn.f64 	%fd31, %fd30, %fd25, 0d3F81111111122322;
	fma.rn.f64 	%fd32, %fd31, %fd25, 0d3FA55555555502A1;
	fma.rn.f64 	%fd33, %fd32, %fd25, 0d3FC5555555555511;
	fma.rn.f64 	%fd34, %fd33, %fd25, 0d3FE000000000000B;
	fma.rn.f64 	%fd35, %fd34, %fd25, 0d3FF0000000000000;
	fma.rn.f64 	%fd36, %fd35, %fd25, 0d3FF0000000000000;
	{
	.reg .b32 %temp; 
	mov.b64 	{%r10, %temp}, %fd36;
	}
	{
	.reg .b32 %temp; 
	mov.b64 	{%temp, %r11}, %fd36;
	}
	shl.b32 	%r28, %r9, 20;
	add.s32 	%r29, %r28, %r11;
	mov.b64 	%fd80, {%r10, %r29};
	{
	.reg .b32 %temp; 
	mov.b64 	{%temp, %r30}, %fd3;
	}
	mov.b32 	%f4, %r30;
	abs.f32 	%f1, %f4;
	setp.lt.f32 	%p2, %f1, 0f4086232B;
	@%p2 bra 	$L__BB0_5;
	setp.lt.f64 	%p3, %fd3, 0d0000000000000000;
	add.f64 	%fd37, %fd3, 0d7FF0000000000000;
	selp.f64 	%fd80, 0d0000000000000000, %fd37, %p3;
	setp.geu.f32 	%p4, %f1, 0f40874800;
	@%p4 bra 	$L__BB0_5;
	shr.u32 	%r31, %r9, 31;
	add.s32 	%r32, %r9, %r31;
	shr.s32 	%r33, %r32, 1;
	shl.b32 	%r34, %r33, 20;
	add.s32 	%r35, %r11, %r34;
	mov.b64 	%fd38, {%r10, %r35};
	sub.s32 	%r36, %r9, %r33;
	shl.b32 	%r37, %r36, 20;
	add.s32 	%r38, %r37, 1072693248;
	mov.b32 	%r39, 0;
	mov.b64 	%fd39, {%r39, %r38};
	mul.f64 	%fd80, %fd39, %fd38;
$L__BB0_5:
	mad.lo.s32 	%r40, %r4, %r8, %r7;
	mul.wide.s32 	%rd11, %r40, 8;
	add.s64 	%rd4, %rd2, %rd11;
	st.global.f64 	[%rd4], %fd80;
	mul.f64 	%fd40, %fd2, 0dC0A71D28E63F9F0E;
	fma.rn.f64 	%fd8, %fd1, 0dC0A71D28E63F9F0E, %fd40;
	fma.rn.f64 	%fd41, %fd8, 0d3FF71547652B82FE, 0d4338000000000000;
	{
	.reg .b32 %temp; 
	mov.b64 	{%r12, %temp}, %fd41;
	}
	mov.f64 	%fd42, 0dC338000000000000;
	add.rn.f64 	%fd43, %fd41, %fd42;
	fma.rn.f64 	%fd44, %fd43, 0dBFE62E42FEFA39EF, %fd8;
	fma.rn.f64 	%fd45, %fd43, 0dBC7ABC9E3B39803F, %fd44;
	fma.rn.f64 	%fd46, %fd45, 0d3E5ADE1569CE2BDF, 0d3E928AF3FCA213EA;
	fma.rn.f64 	%fd47, %fd46, %fd45, 0d3EC71DEE62401315;
	fma.rn.f64 	%fd48, %fd47, %fd45, 0d3EFA01997C89EB71;
	fma.rn.f64 	%fd49, %fd48, %fd45, 0d3F2A01A014761F65;
	fma.rn.f64 	%fd50, %fd49, %fd45, 0d3F56C16C1852B7AF;
	fma.rn.f64 	%fd51, %fd50, %fd45, 0d3F81111111122322;
	fma.rn.f64 	%fd52, %fd51, %fd45, 0d3FA55555555502A1;
	fma.rn.f64 	%fd53, %fd52, %fd45, 0d3FC5555555555511;
	fma.rn.f64 	%fd54, %fd53, %fd45, 0d3FE000000000000B;
	fma.rn.f64 	%fd55, %fd54, %fd45, 0d3FF0000000000000;
	fma.rn.f64 	%fd56, %fd55, %fd45, 0d3FF0000000000000;
	{
	.reg .b32 %temp; 
	mov.b64 	{%r13, %temp}, %fd56;
	}
	{
	.reg .b32 %temp; 
	mov.b64 	{%temp, %r14}, %fd56;
	}
	shl.b32 	%r41, %r12, 20;
	add.s32 	%r42, %r41, %r14;
	mov.b64 	%fd81, {%r13, %r42};
	{
	.reg .b32 %temp; 
	mov.b64 	{%temp, %r43}, %fd8;
	}
	mov.b32 	%f5, %r43;
	abs.f32 	%f2, %f5;
	setp.lt.f32 	%p5, %f2, 0f4086232B;
	@%p5 bra 	$L__BB0_8;
	setp.lt.f64 	%p6, %fd8, 0d0000000000000000;
	add.f64 	%fd57, %fd8, 0d7FF0000000000000;
	selp.f64 	%fd81, 0d0000000000000000, %fd57, %p6;
	setp.geu.f32 	%p7, %f2, 0f40874800;
	@%p7 bra 	$L__BB0_8;
	shr.u32 	%r44, %r12, 31;
	add.s32 	%r45, %r12, %r44;
	shr.s32 	%r46, %r45, 1;
	shl.b32 	%r47, %r46, 20;
	add.s32 	%r48, %r14, %r47;
	mov.b64 	%fd58, {%r13, %r48};
	sub.s32 	%r49, %r12, %r46;
	shl.b32 	%r50, %r49, 20;
	add.s32 	%r51, %r50, 1072693248;
	mov.b32 	%r52, 0;
	mov.b64 	%fd59, {%r52, %r51};
	mul.f64 	%fd81, %fd59, %fd58;
$L__BB0_8:
	add.s64 	%rd5, %rd4, %rd3;
	st.global.f64 	[%rd5], %fd81;
	mul.f64 	%fd60, %fd2, 0dC0C3EE0A72F05397;
	fma.rn.f64 	%fd13, %fd1, 0dC0C3EE0A72F05397, %fd60;
	fma.rn.f64 	%fd61, %fd13, 0d3FF71547652B82FE, 0d4338000000000000;
	{
	.reg .b32 %temp; 
	mov.b64 	{%r15, %temp}, %fd61;
	}
	mov.f64 	%fd62, 0dC338000000000000;
	add.rn.f64 	%fd63, %fd61, %fd62;
	fma.rn.f64 	%fd64, %fd63, 0dBFE62E42FEFA39EF, %fd13;
	fma.rn.f64 	%fd65, %fd63, 0dBC7ABC9E3B39803F, %fd64;
	fma.rn.f64 	%fd66, %fd65, 0d3E5ADE1569CE2BDF, 0d3E928AF3FCA213EA;
	fma.rn.f64 	%fd67, %fd66, %fd65, 0d3EC71DEE62401315;
	fma.rn.f64 	%fd68, %fd67, %fd65, 0d3EFA01997C89EB71;
	fma.rn.f64 	%fd69, %fd68, %fd65, 0d3F2A01A014761F65;
	fma.rn.f64 	%fd70, %fd69, %fd65, 0d3F56C16C1852B7AF;
	fma.rn.f64 	%fd71, %fd70, %fd65, 0d3F81111111122322;
	fma.rn.f64 	%fd72, %fd71, %fd65, 0d3FA55555555502A1;
	fma.rn.f64 	%fd73, %fd72, %fd65, 0d3FC5555555555511;
	fma.rn.f64 	%fd74, %fd73, %fd65, 0d3FE000000000000B;
	fma.rn.f64 	%fd75, %fd74, %fd65, 0d3FF0000000000000;
	fma.rn.f64 	%fd76, %fd75, %fd65, 0d3FF0000000000000;
	{
	.reg .b32 %temp; 
	mov.b64 	{%r16, %temp}, %fd76;
	}
	{
	.reg .b32 %temp; 
	mov.b64 	{%temp, %r17}, %fd76;
	}
	shl.b32 	%r53, %r15, 20;
	add.s32 	%r54, %r53, %r17;
	mov.b64 	%fd82, {%r16, %r54};
	{
	.reg .b32 %temp; 
	mov.b64 	{%temp, %r55}, %fd13;
	}
	mov.b32 	%f6, %r55;
	abs.f32 	%f3, %f6;
	setp.lt.f32 	%p8, %f3, 0f4086232B;
	@%p8 bra 	$L__BB0_11;
	setp.lt.f64 	%p9, %fd13, 0d0000000000000000;
	add.f64 	%fd77, %fd13, 0d7FF0000000000000;
	selp.f64 	%fd82, 0d0000000000000000, %fd77, %p9;
	setp.geu.f32 	%p10, %f3, 0f40874800;
	@%p10 bra 	$L__BB0_11;
	shr.u32 	%r56, %r15, 31;
	add.s32 	%r57, %r15, %r56;
	shr.s32 	%r58, %r57, 1;
	shl.b32 	%r59, %r58, 20;
	add.s32 	%r60, %r17, %r59;
	mov.b64 	%fd78, {%r16, %r60};
	sub.s32 	%r61, %r15, %r58;
	shl.b32 	%r62, %r61, 20;
	add.s32 	%r63, %r62, 1072693248;
	mov.b32 	%r64, 0;
	mov.b64 	%fd79, {%r64, %r63};
	mul.f64 	%fd82, %fd79, %fd78;
$L__BB0_11:
	add.s64 	%rd12, %rd5, %rd3;
	st.global.f64 	[%rd12], %fd82;
	add.s64 	%rd13, %rd12, %rd3;
	mov.b64 	%rd14, 0;
	st.global.u64 	[%rd13], %rd14;
	add.s32 	%r65, %r65, %r5;
	setp.lt.s32 	%p11, %r65, %r19;
	@%p11 bra 	$L__BB0_2;
$L__BB0_12:
	ret;

}
	// .globl	_Z14kernelgpuInituIfEvPT_S1_S1_S1_iiiiii
.visible .entry _Z14kernelgpuInituIfEvPT_S1_S1_S1_iiiiii(
	.param .u64 .ptr .align 1 _Z14kernelgpuInituIfEvPT_S1_S1_S1_iiiiii_param_0,
	.param .u64 .ptr .align 1 _Z14kernelgpuInituIfEvPT_S1_S1_S1_iiiiii_param_1,
	.param .u64 .ptr .align 1 _Z14kernelgpuInituIfEvPT_S1_S1_S1_iiiiii_param_2,
	.param .u64 .ptr .align 1 _Z14kernelgpuInituIfEvPT_S1_S1_S1_iiiiii_param_3,
	.param .u32 _Z14kernelgpuInituIfEvPT_S1_S1_S1_iiiiii_param_4,
	.param .u32 _Z14kernelgpuInituIfEvPT_S1_S1_S1_iiiiii_param_5,
	.param .u32 _Z14kernelgpuInituIfEvPT_S1_S1_S1_iiiiii_param_6,
	.param .u32 _Z14kernelgpuInituIfEvPT_S1_S1_S1_iiiiii_param_7,
	.param .u32 _Z14kernelgpuInituIfEvPT_S1_S1_S1_iiiiii_param_8,
	.param .u32 _Z14kernelgpuInituIfEvPT_S1_S1_S1_iiiiii_param_9
)
{
	.reg .pred 	%p<12>;
	.reg .b32 	%r<67>;
	.reg .b32 	%f<14>;
	.reg .b64 	%rd<14>;
	.reg .b64 	%fd<81>;

	ld.param.u64 	%rd6, [_Z14kernelgpuInituIfEvPT_S1_S1_S1_iiiiii_param_0];
	ld.param.u64 	%rd7, [_Z14kernelgpuInituIfEvPT_S1_S1_S1_iiiiii_param_1];
	ld.param.u32 	%r19, [_Z14kernelgpuInituIfEvPT_S1_S1_S1_iiiiii_param_5];
	ld.param.u32 	%r20, [_Z14kernelgpuInituIfEvPT_S1_S1_S1_iiiiii_param_6];
	ld.param.u32 	%r21, [_Z14kernelgpuInituIfEvPT_S1_S1_S1_iiiiii_param_7];
	ld.param.u32 	%r22, [_Z14kernelgpuInituIfEvPT_S1_S1_S1_iiiiii_param_8];
	mov.u32 	%r23, %tid.x;
	mov.u32 	%r24, %ctaid.x;
	mov.u32 	%r1, %ntid.x;
	mad.lo.s32 	%r66, %r24, %r1, %r23;
	setp.ge.s32 	%p1, %r66, %r19;
	@%p1 bra 	$L__BB1_12;
	mul.lo.s32 	%r3, %r22, %r20;
	mul.lo.s32 	%r4, %r22, %r21;
	mov.u32 	%r25, %nctaid.x;
	mul.lo.s32 	%r5, %r1, %r25;
	cvta.to.global.u64 	%rd1, %rd7;
	cvta.to.global.u64 	%rd2, %rd6;
	mul.wide.s32 	%rd3, %r22, 4;
$L__BB1_2:
	div.s32 	%r8, %r66, %r22;
	mul.lo.s32 	%r26, %r8, %r22;
	sub.s32 	%r7, %r66, %r26;
	mad.lo.s32 	%r27, %r3, %r8, %r7;
	mul.wide.s32 	%rd8, %r27, 4;
	add.s64 	%rd9, %rd1, %rd8;
	ld.global.f32 	%f4, [%rd9];
	add.s64 	%rd10, %rd9, %rd3;
	ld.global.f32 	%f5, [%rd10];
	mul.f32 	%f6, %f4, %f4;
	mul.f32 	%f7, %f5, %f5;
	cvt.f64.f32 	%fd1, %f6;
	cvt.f64.f32 	%fd2, %f7;
	mul.f64 	%fd18, %fd2, 0dC0B3880000000000;
	fma.rn.f64 	%fd3, %fd1, 0dC0B3880000000000, %fd18;
	fma.rn.f64 	%fd19, %fd3, 0d3FF71547652B82FE, 0d4338000000000000;
	{
	.reg .b32 %temp; 
	mov.b64 	{%r9, %temp}, %fd19;
	}
	mov.f64 	%fd20, 0dC338000000000000;
	add.rn.f64 	%fd21, %fd19, %fd20;
	fma.rn.f64 	%fd22, %fd21, 0dBFE62E42FEFA39EF, %fd3;
	fma.rn.f64 	%fd23, %fd21, 0dBC7ABC9E3B39803F, %fd22;
	fma.rn.f64 	%fd24, %fd23, 0d3E5ADE1569CE2BDF, 0d3E928AF3FCA213EA;
	fma.rn.f64 	%fd25, %fd24, %fd23, 0d3EC71DEE62401315;
	fma.rn.f64 	%fd26, %fd25, %fd23, 0d3EFA01997C89EB71;
	fma.rn.f64 	%fd27, %fd26, %fd23, 0d3F2A01A014761F65;
	fma.rn.f64 	%fd28, %fd27, %fd23, 0d3F56C16C1852B7AF;
	fma.rn.f64 	%fd29, %fd28, %fd23, 0d3F81111111122322;
	fma.rn.f64 	%fd30, %fd29, %fd23, 0d3FA55555555502A1;
	fma.rn.f64 	%fd31, %fd30, %fd23, 0d3FC5555555555511;
	fma.rn.f64 	%fd32, %fd31, %fd23, 0d3FE000000000000B;
	fma.rn.f64 	%fd33, %fd32, %fd23, 0d3FF0000000000000;
	fma.rn.f64 	%fd34, %fd33, %fd23, 0d3FF0000000000000;
	{
	.reg .b32 %temp; 
	mov.b64 	{%r10, %temp}, %fd34;
	}
	{
	.reg .b32 %temp; 
	mov.b64 	{%temp, %r11}, %fd34;
	}
	shl.b32 	%r28, %r9, 20;
	add.s32 	%r29, %r28, %r11;
	mov.b64 	%fd78, {%r10, %r29};
	{
	.reg .b32 %temp; 
	mov.b64 	{%temp, %r30}, %fd3;
	}
	mov.b32 	%f8, %r30;
	abs.f32 	%f1, %f8;
	setp.lt.f32 	%p2, %f1, 0f4086232B;
	@%p2 bra 	$L__BB1_5;
	setp.lt.f64 	%p3, %fd3, 0d0000000000000000;
	add.f64 	%fd35, %fd3, 0d7FF0000000000000;
	selp.f64 	%fd78, 0d0000000000000000, %fd35, %p3;
	setp.geu.f32 	%p4, %f1, 0f40874800;
	@%p4 bra 	$L__BB1_5;
	shr.u32 	%r31, %r9, 31;
	add.s32 	%r32, %r9, %r31;
	shr.s32 	%r33, %r32, 1;
	shl.b32 	%r34, %r33, 20;
	add.s32 	%r35, %r11, %r34;
	mov.b64 	%fd36, {%r10, %r35};
	sub.s32 	%r36, %r9, %r33;
	shl.b32 	%r37, %r36, 20;
	add.s32 	%r38, %r37, 1072693248;
	mov.b32 	%r39, 0;
	mov.b64 	%fd37, {%r39, %r38};
	mul.f64 	%fd78, %fd37, %fd36;
$L__BB1_5:
	cvt.rn.f32.f64 	%f9, %fd78;
	mad.lo.s32 	%r40, %r4, %r8, %r7;
	mul.wide.s32 	%rd11, %r40, 4;
	add.s64 	%rd4, %rd2, %rd11;
	st.global.f32 	[%rd4], %f9;
	mul.f64 	%fd38, %fd2, 0dC0A71D28E63F9F0E;
	fma.rn.f64 	%fd8, %fd1, 0dC0A71D28E63F9F0E, %fd38;
	fma.rn.f64 	%fd39, %fd8, 0d3FF71547652B82FE, 0d4338000000000000;
	{
	.reg .b32 %temp; 
	mov.b64 	{%r12, %temp}, %fd39;
	}
	mov.f64 	%fd40, 0dC338000000000000;
	add.rn.f64 	%fd41, %fd39, %fd40;
	fma.rn.f64 	%fd42, %fd41, 0dBFE62E42FEFA39EF, %fd8;
	fma.rn.f64 	%fd43, %fd41, 0dBC7ABC9E3B39803F, %fd42;
	fma.rn.f64 	%fd44, %fd43, 0d3E5ADE1569CE2BDF, 0d3E928AF3FCA213EA;
	fma.rn.f64 	%fd45, %fd44, %fd43, 0d3EC71DEE62401315;
	fma.rn.f64 	%fd46, %fd45, %fd43, 0d3EFA01997C89EB71;
	fma.rn.f64 	%fd47, %fd46, %fd43, 0d3F2A01A014761F65;
	fma.rn.f64 	%fd48, %fd47, %fd43, 0d3F56C16C1852B7AF;
	fma.rn.f64 	%fd49, %fd48, %fd43, 0d3F81111111122322;
	fma.rn.f64 	%fd50, %fd49, %fd43, 0d3FA55555555502A1;
	fma.rn.f64 	%fd51, %fd50, %fd43, 0d3FC5555555555511;
	fma.rn.f64 	%fd52, %fd51, %fd43, 0d3FE000000000000B;
	fma.rn.f64 	%fd53, %fd52, %fd43, 0d3FF0000000000000;
	fma.rn.f64 	%fd54, %fd53, %fd43, 0d3FF0000000000000;
	{
	.reg .b32 %temp; 
	mov.b64 	{%r13, %temp}, %fd54;
	}
	{
	.reg .b32 %temp; 
	mov.b64 	{%temp, %r14}, %fd54;
	}
	shl.b32 	%r41, %r12, 20;
	add.s32 	%r42, %r41, %r14;
	mov.b64 	%fd79, {%r13, %r42};
	{
	.reg .b32 %temp; 
	mov.b64 	{%temp, %r43}, %fd8;
	}
	mov.b32 	%f10, %r43;
	abs.f32 	%f2, %f10;
	setp.lt.f32 	%p5, %f2, 0f4086232B;
	@%p5 bra 	$L__BB1_8;
	setp.lt.f64 	%p6, %fd8, 0d0000000000000000;
	add.f64 	%fd55, %fd8, 0d7FF0000000000000;
	selp.f64 	%fd79, 0d0000000000000000, %fd55, %p6;
	setp.geu.f32 	%p7, %f2, 0f40874800;
	@%p7 bra 	$L__BB1_8;
	shr.u32 	%r44, %r12, 31;
	add.s32 	%r45, %r12, %r44;
	shr.s32 	%r46, %r45, 1;
	shl.b32 	%r47, %r46, 20;
	add.s32 	%r48, %r14, %r47;
	mov.b64 	%fd56, {%r13, %r48};
	sub.s32 	%r49, %r12, %r46;
	shl.b32 	%r50, %r49, 20;
	add.s32 	%r51, %r50, 1072693248;
	mov.b32 	%r52, 0;
	mov.b64 	%fd57, {%r52, %r51};
	mul.f64 	%fd79, %fd57, %fd56;
$L__BB1_8:
	cvt.rn.f32.f64 	%f11, %fd79;
	add.s64 	%rd5, %rd4, %rd3;
	st.global.f32 	[%rd5], %f11;
	mul.f64 	%fd58, %fd2, 0dC0C3EE0A72F05397;
	fma.rn.f64 	%fd13, %fd1, 0dC0C3EE0A72F05397, %fd58;
	fma.rn.f64 	%fd59, %fd13, 0d3FF71547652B82FE, 0d4338000000000000;
	{
	.reg .b32 %temp; 
	mov.b64 	{%r15, %temp}, %fd59;
	}
	mov.f64 	%fd60, 0dC338000000000000;
	add.rn.f64 	%fd61, %fd59, %fd60;
	fma.rn.f64 	%fd62, %fd61, 0dBFE62E42FEFA39EF, %fd13;
	fma.rn.f64 	%fd63, %fd61, 0dBC7ABC9E3B39803F, %fd62;
	fma.rn.f64 	%fd64, %fd63, 0d3E5ADE1569CE2BDF, 0d3E928AF3FCA213EA;
	fma.rn.f64 	%fd65, %fd64, %fd63, 0d3EC71DEE62401315;
	fma.rn.f64 	%fd66, %fd65, %fd63, 0d3EFA01997C89EB71;
	fma.rn.f64 	%fd67, %fd66, %fd63, 0d3F2A01A014761F65;
	fma.rn.f64 	%fd68, %fd67, %fd63, 0d3F56C16C1852B7AF;
	fma.rn.f64 	%fd69, %fd68, %fd63, 0d3F81111111122322;
	fma.rn.f64 	%fd70, %fd69, %fd63, 0d3FA55555555502A1;
	fma.rn.f64 	%fd71, %fd70, %fd63, 0d3FC5555555555511;
	fma.rn.f64 	%fd72, %fd71, %fd63, 0d3FE000000000000B;
	fma.rn.f64 	%fd73, %fd72, %fd63, 0d3FF0000000000000;
	fma.rn.f64 	%fd74, %fd73, %fd63, 0d3FF0000000000000;
	{
	.reg .b32 %temp; 
	mov.b64 	{%r16, %temp}, %fd74;
	}
	{
	.reg .b32 %temp; 
	mov.b64 	{%temp, %r17}, %fd74;
	}
	shl.b32 	%r53, %r15, 20;
	add.s32 	%r54, %r53, %r17;
	mov.b64 	%fd80, {%r16, %r54};
	{
	.reg .b32 %temp; 
	mov.b64 	{%temp, %r55}, %fd13;
	}
	mov.b32 	%f12, %r55;
	abs.f32 	%f3, %f12;
	setp.lt.f32 	%p8, %f3, 0f4086232B;
	@%p8 bra 	$L__BB1_11;
	setp.lt.f64 	%p9, %fd13, 0d0000000000000000;
	add.f64 	%fd75, %fd13, 0d7FF0000000000000;
	selp.f64 	%fd80, 0d0000000000000000, %fd75, %p9;
	setp.geu.f32 	%p10, %f3, 0f40874800;
	@%p10 bra 	$L__BB1_11;
	shr.u32 	%r56, %r15, 31;
	add.s32 	%r57, %r15, %r56;
	shr.s32 	%r58, %r57, 1;
	shl.b32 	%r59, %r58, 20;
	add.s32 	%r60, %r17, %r59;
	mov.b64 	%fd76, {%r16, %r60};
	sub.s32 	%r61, %r15, %r58;
	shl.b32 	%r62, %r61, 20;
	add.s32 	%r63, %r62, 1072693248;
	mov.b32 	%r64, 0;
	mov.b64 	%fd77, {%r64, %r63};
	mul.f64 	%fd80, %fd77, %fd76;
$L__BB1_11:
	cvt.rn.f32.f64 	%f13, %fd80;
	add.s64 	%rd12, %rd5, %rd3;
	st.global.f32 	[%rd12], %f13;
	add.s64 	%rd13, %rd12, %rd3;
	mov.b32 	%r65, 0;
	st.global.u32 	[%rd13], %r65;
	add.s32 	%r66, %r66, %r5;
	setp.lt.s32 	%p11, %r66, %r19;
	@%p11 bra 	$L__BB1_2;
$L__BB1_12:
	ret;

}


// ===== COMPILED SASS (sm_100) =====

	.target	sm_100

	.elftype	@"ET_EXEC"


//--------------------- .note.nv.tkinfo           --------------------------
	.section	.note.nv.tkinfo,"",@"SHT_NOTE"
	.sectionflags	@"SHF_NOTE_NV_TKINFO"
	.tkinfo
        /*0018*/ 	.word	0x00000002
        /*0030*/ 	.string	""
        /*0030*/ 	.string	"ptxas"
        /*0030*/ 	.string	"Cuda compilation tools, release 13.0, V13.0.88"
        /*0030*/ 	.string	"Build cuda_13.0.r13.0/compiler.36424714_0"
        /*0030*/ 	.string	"-arch sm_100 -m 64 "



//--------------------- .note.nv.cuinfo           --------------------------
	.section	.note.nv.cuinfo,"",@"SHT_NOTE"
	.sectionflags	@"SHF_NOTE_NV_CUINFO"
        /*0018*/ 	.short	0x0002
        /*001a*/ 	.short	0x0064
        /*001c*/ 	.short	0x0082
	.zero		2


//--------------------- .nv.info                  --------------------------
	.section	.nv.info,"",@"SHT_CUDA_INFO"
	.align	4


	//----- nvinfo : EIATTR_REGCOUNT
	.align		4
        /*0000*/ 	.byte	0x04, 0x2f
        /*0002*/ 	.short	(.L_1 - .L_0)
	.align		4
.L_0:
        /*0004*/ 	.word	index@(_Z14kernelgpuInituIdEvPT_S1_S1_S1_iiiiii)
        /*0008*/ 	.word	0x00000030


	//----- nvinfo : EIATTR_FRAME_SIZE
	.align		4
.L_1:
        /*000c*/ 	.byte	0x04, 0x11
        /*000e*/ 	.short	(.L_3 - .L_2)
	.align		4
.L_2:
        /*0010*/ 	.word	index@(_Z14kernelgpuInituIdEvPT_S1_S1_S1_iiiiii)
        /*0014*/ 	.word	0x00000000


	//----- nvinfo : EIATTR_REGCOUNT
	.align		4
.L_3:
        /*0018*/ 	.byte	0x04, 0x2f
        /*001a*/ 	.short	(.L_5 - .L_4)
	.align		4
.L_4:
        /*001c*/ 	.word	index@(_Z14kernelgpuInituIfEvPT_S1_S1_S1_iiiiii)
        /*0020*/ 	.word	0x00000030


	//----- nvinfo : EIATTR_FRAME_SIZE
	.align		4
.L_5:
        /*0024*/ 	.byte	0x04, 0x11
        /*0026*/ 	.short	(.L_7 - .L_6)
	.align		4
.L_6:
        /*0028*/ 	.word	index@(_Z14kernelgpuInituIfEvPT_S1_S1_S1_iiiiii)
        /*002c*/ 	.word	0x00000000


	//----- nvinfo : EIATTR_MIN_STACK_SIZE
	.align		4
.L_7:
        /*0030*/ 	.byte	0x04, 0x12
        /*0032*/ 	.short	(.L_9 - .L_8)
	.align		4
.L_8:
        /*0034*/ 	.word	index@(_Z14kernelgpuInituIfEvPT_S1_S1_S1_iiiiii)
        /*0038*/ 	.word	0x00000000


	//----- nvinfo : EIATTR_MIN_STACK_SIZE
	.align		4
.L_9:
        /*003c*/ 	.byte	0x04, 0x12
        /*003e*/ 	.short	(.L_11 - .L_10)
	.align		4
.L_10:
        /*0040*/ 	.word	index@(_Z14kernelgpuInituIdEvPT_S1_S1_S1_iiiiii)
        /*0044*/ 	.word	0x00000000
.L_11:


//--------------------- .nv.compat                --------------------------
	.section	.nv.compat,"",@"SHT_CUDA_COMPAT_INFO"
	.align	4
        /*0000*/ 	.byte	0x02, 0x09, 0x00, 0x00, 0x02, 0x02, 0x01, 0x00, 0x02, 0x05, 0x05, 0x00, 0x03, 0x07, 0x01, 0x01
        /*0010*/ 	.byte	0x02, 0x03, 0x00, 0x00, 0x02, 0x06, 0x01, 0x00, 0x04, 0x0b, 0x08, 0x00, 0x01, 0x00, 0x00, 0x00
        /*0020*/ 	.byte	0x00, 0x00, 0x00, 0x00


//--------------------- .nv.info._Z14kernelgpuInituIfEvPT_S1_S1_S1_iiiiii --------------------------
	.section	.nv.info._Z14kernelgpuInituIfEvPT_S1_S1_S1_iiiiii,"",@"SHT_CUDA_INFO"
	.sectionflags	@""
	.align	4


	//----- nvinfo : EIATTR_CUDA_API_VERSION
	.align		4
        /*0000*/ 	.byte	0x04, 0x37
        /*0002*/ 	.short	(.L_13 - .L_12)
.L_12:
        /*0004*/ 	.word	0x00000082


	//----- nvinfo : EIATTR_KPARAM_INFO
	.align		4
.L_13:
        /*0008*/ 	.byte	0x04, 0x17
        /*000a*/ 	.short	(.L_15 - .L_14)
.L_14:
        /*000c*/ 	.word	0x00000000
        /*0010*/ 	.short	0x0009
        /*0012*/ 	.short	0x0034
        /*0014*/ 	.byte	0x00, 0xf0, 0x11, 0x00


	//----- nvinfo : EIATTR_KPARAM_INFO
	.align		4
.L_15:
        /*0018*/ 	.byte	0x04, 0x17
        /*001a*/ 	.short	(.L_17 - .L_16)
.L_16:
        /*001c*/ 	.word	0x00000000
        /*0020*/ 	.short	0x0008
        /*0022*/ 	.short	0x0030
        /*0024*/ 	.byte	0x00, 0xf0, 0x11, 0x00


	//----- nvinfo : EIATTR_KPARAM_INFO
	.align		4
.L_17:
        /*0028*/ 	.byte	0x04, 0x17
        /*002a*/ 	.short	(.L_19 - .L_18)
.L_18:
        /*002c*/ 	.word	0x00000000
        /*0030*/ 	.short	0x0007
        /*0032*/ 	.short	0x002c
        /*0034*/ 	.byte	0x00, 0xf0, 0x11, 0x00


	//----- nvinfo : EIATTR_KPARAM_INFO
	.align		4
.L_19:
        /*0038*/ 	.byte	0x04, 0x17
        /*003a*/ 	.short	(.L_21 - .L_20)
.L_20:
        /*003c*/ 	.word	0x00000000
        /*0040*/ 	.short	0x0006
        /*0042*/ 	.short	0x0028
        /*0044*/ 	.byte	0x00, 0xf0, 0x11, 0x00


	//----- nvinfo : EIATTR_KPARAM_INFO
	.align		4
.L_21:
        /*0048*/ 	.byte	0x04, 0x17
        /*004a*/ 	.short	(.L_23 - .L_22)
.L_22:
        /*004c*/ 	.word	0x00000000
        /*0050*/ 	.short	0x0005
        /*0052*/ 	.short	0x0024
        /*0054*/ 	.byte	0x00, 0xf0, 0x11, 0x00


	//----- nvinfo : EIATTR_KPARAM_INFO
	.align		4
.L_23:
        /*0058*/ 	.byte	0x04, 0x17
        /*005a*/ 	.short	(.L_25 - .L_24)
.L_24:
        /*005c*/ 	.word	0x00000000
        /*0060*/ 	.short	0x0004
        /*0062*/ 	.short	0x0020
        /*0064*/ 	.byte	0x00, 0xf0, 0x11, 0x00


	//----- nvinfo : EIATTR_KPARAM_INFO
	.align		4
.L_25:
        /*0068*/ 	.byte	0x04, 0x17
        /*006a*/ 	.short	(.L_27 - .L_26)
.L_26:
        /*006c*/ 	.word	0x00000000
        /*0070*/ 	.short	0x0003
        /*0072*/ 	.short	0x0018
        /*0074*/ 	.byte	0x00, 0xf5, 0x21, 0x00


	//----- nvinfo : EIATTR_KPARAM_INFO
	.align		4
.L_27:
        /*0078*/ 	.byte	0x04, 0x17
        /*007a*/ 	.short	(.L_29 - .L_28)
.L_28:
        /*007c*/ 	.word	0x00000000
        /*0080*/ 	.short	0x0002
        /*0082*/ 	.short	0x0010
        /*0084*/ 	.byte	0x00, 0xf5, 0x21, 0x00


	//----- nvinfo : EIATTR_KPARAM_INFO
	.align		4
.L_29:
        /*0088*/ 	.byte	0x04, 0x17
        /*008a*/ 	.short	(.L_31 - .L_30)
.L_30:
        /*008c*/ 	.word	0x00000000
        /*0090*/ 	.short	0x0001
        /*0092*/ 	.short	0x0008
        /*0094*/ 	.byte	0x00, 0xf5, 0x21, 0x00


	//----- nvinfo : EIATTR_KPARAM_INFO
	.align		4
.L_31:
        /*0098*/ 	.byte	0x04, 0x17
        /*009a*/ 	.short	(.L_33 - .L_32)
.L_32:
        /*009c*/ 	.word	0x00000000
        /*00a0*/ 	.short	0x0000
        /*00a2*/ 	.short	0x0000
        /*00a4*/ 	.byte	0x00, 0xf5, 0x21, 0x00


	//----- nvinfo : EIATTR_SPARSE_MMA_MASK
	.align		4
.L_33:
        /*00a8*/ 	.byte	0x03, 0x50
        /*00aa*/ 	.short	0x0000


	//----- nvinfo : EIATTR_MAXREG_COUNT
	.align		4
        /*00ac*/ 	.byte	0x03, 0x1b
        /*00ae*/ 	.short	0x00ff


	//----- nvinfo : EIATTR_MERCURY_ISA_VERSION
	.align		4
        /*00b0*/ 	.byte	0x03, 0x5f
        /*00b2*/ 	.short	0x0101


	//----- nvinfo : EIATTR_VRC_CTA_INIT_COUNT
	.align		4
        /*00b4*/ 	.byte	0x02, 0x4a
	.zero		1
	.zero		1


	//----- nvinfo : EIATTR_EXIT_INSTR_OFFSETS
	.align		4
        /*00b8*/ 	.byte	0x04, 0x1c
        /*00ba*/ 	.short	(.L_35 - .L_34)


	//   ....[0]....
.L_34:
        /*00bc*/ 	.word	0x00000080


	//   ....[1]....
        /*00c0*/ 	.word	0x00000d10


	//----- nvinfo : EIATTR_CRS_STACK_SIZE
	.align		4
.L_35:
        /*00c4*/ 	.byte	0x04, 0x1e
        /*00c6*/ 	.short	(.L_37 - .L_36)
.L_36:
        /*00c8*/ 	.word	0x00000000


	//----- nvinfo : EIATTR_CBANK_PARAM_SIZE
	.align		4
.L_37:
        /*00cc*/ 	.byte	0x03, 0x19
        /*00ce*/ 	.short	0x0038


	//----- nvinfo : EIATTR_PARAM_CBANK
	.align		4
        /*00d0*/ 	.byte	0x04, 0x0a
        /*00d2*/ 	.short	(.L_39 - .L_38)
	.align		4
.L_38:
        /*00d4*/ 	.word	index@(.nv.constant0._Z14kernelgpuInituIfEvPT_S1_S1_S1_iiiiii)
        /*00d8*/ 	.short	0x0380
        /*00da*/ 	.short	0x0038


	//----- nvinfo : EIATTR_SW_WAR
	.align		4
.L_39:
        /*00dc*/ 	.byte	0x04, 0x36
        /*00de*/ 	.short	(.L_41 - .L_40)
.L_40:
        /*00e0*/ 	.word	0x00000008
.L_41:


//--------------------- .nv.info._Z14kernelgpuInituIdEvPT_S1_S1_S1_iiiiii --------------------------
	.section	.nv.info._Z14kernelgpuInituIdEvPT_S1_S1_S1_iiiiii,"",@"SHT_CUDA_INFO"
	.sectionflags	@""
	.align	4


	//----- nvinfo : EIATTR_CUDA_API_VERSION
	.align		4
        /*0000*/ 	.byte	0x04, 0x37
        /*0002*/ 	.short	(.L_43 - .L_42)
.L_42:
        /*0004*/ 	.word	0x00000082


	//----- nvinfo : EIATTR_KPARAM_INFO
	.align		4
.L_43:
        /*0008*/ 	.byte	0x04, 0x17
        /*000a*/ 	.short	(.L_45 - .L_44)
.L_44:
        /*000c*/ 	.word	0x00000000
        /*0010*/ 	.short	0x0009
        /*0012*/ 	.short	0x0034
        /*0014*/ 	.byte	0x00, 0xf0, 0x11, 0x00


	//----- nvinfo : EIATTR_KPARAM_INFO
	.align		4
.L_45:
        /*0018*/ 	.byte	0x04, 0x17
        /*001a*/ 	.short	(.L_47 - .L_46)
.L_46:
        /*001c*/ 	.word	0x00000000
        /*0020*/ 	.short	0x0008
        /*0022*/ 	.short	0x0030
        /*0024*/ 	.byte	0x00, 0xf0, 0x11, 0x00


	//----- nvinfo : EIATTR_KPARAM_INFO
	.align		4
.L_47:
        /*0028*/ 	.byte	0x04, 0x17
        /*002a*/ 	.short	(.L_49 - .L_48)
.L_48:
        /*002c*/ 	.word	0x00000000
        /*0030*/ 	.short	0x0007
        /*0032*/ 	.short	0x002c
        /*0034*/ 	.byte	0x00, 0xf0, 0x11, 0x00


	//----- nvinfo : EIATTR_KPARAM_INFO
	.align		4
.L_49:
        /*0038*/ 	.byte	0x04, 0x17
        /*003a*/ 	.short	(.L_51 - .L_50)
.L_50:
        /*003c*/ 	.word	0x00000000
        /*0040*/ 	.short	0x0006
        /*0042*/ 	.short	0x0028
        /*0044*/ 	.byte	0x00, 0xf0, 0x11, 0x00


	//----- nvinfo : EIATTR_KPARAM_INFO
	.align		4
.L_51:
        /*0048*/ 	.byte	0x04, 0x17
        /*004a*/ 	.short	(.L_53 - .L_52)
.L_52:
        /*004c*/ 	.word	0x00000000
        /*0050*/ 	.short	0x0005
        /*0052*/ 	.short	0x0024
        /*0054*/ 	.byte	0x00, 0xf0, 0x11, 0x00


	//----- nvinfo : EIATTR_KPARAM_INFO
	.align		4
.L_53:
        /*0058*/ 	.byte	0x04, 0x17
        /*005a*/ 	.short	(.L_55 - .L_54)
.L_54:
        /*005c*/ 	.word	0x00000000
        /*0060*/ 	.short	0x0004
        /*0062*/ 	.short	0x0020
        /*0064*/ 	.byte	0x00, 0xf0, 0x11, 0x00


	//----- nvinfo : EIATTR_KPARAM_INFO
	.align		4
.L_55:
        /*0068*/ 	.byte	0x04, 0x17
        /*006a*/ 	.short	(.L_57 - .L_56)
.L_56:
        /*006c*/ 	.word	0x00000000
        /*0070*/ 	.short	0x0003
        /*0072*/ 	.short	0x0018
        /*0074*/ 	.byte	0x00, 0xf5, 0x21, 0x00


	//----- nvinfo : EIATTR_KPARAM_INFO
	.align		4
.L_57:
        /*0078*/ 	.byte	0x04, 0x17
        /*007a*/ 	.short	(.L_59 - .L_58)
.L_58:
        /*007c*/ 	.word	0x00000000
        /*0080*/ 	.short	0x0002
        /*0082*/ 	.short	0x0010
        /*0084*/ 	.byte	0x00, 0xf5, 0x21, 0x00


	//----- nvinfo : EIATTR_KPARAM_INFO
	.align		4
.L_59:
        /*0088*/ 	.byte	0x04, 0x17
        /*008a*/ 	.short	(.L_61 - .L_60)
.L_60:
        /*008c*/ 	.word	0x00000000
        /*0090*/ 	.short	0x0001
        /*0092*/ 	.short	0x0008
        /*0094*/ 	.byte	0x00, 0xf5, 0x21, 0x00


	//----- nvinfo : EIATTR_KPARAM_INFO
	.align		4
.L_61:
        /*0098*/ 	.byte	0x04, 0x17
        /*009a*/ 	.short	(.L_63 - .L_62)
.L_62:
        /*009c*/ 	.word	0x00000000
        /*00a0*/ 	.short	0x0000
        /*00a2*/ 	.short	0x0000
        /*00a4*/ 	.byte	0x00, 0xf5, 0x21, 0x00


	//----- nvinfo : EIATTR_SPARSE_MMA_MASK
	.align		4
.L_63:
        /*00a8*/ 	.byte	0x03, 0x50
        /*00aa*/ 	.short	0x0000


	//----- nvinfo : EIATTR_MAXREG_COUNT
	.align		4
        /*00ac*/ 	.byte	0x03, 0x1b
        /*00ae*/ 	.short	0x00ff


	//----- nvinfo : EIATTR_MERCURY_ISA_VERSION
	.align		4
        /*00b0*/ 	.byte	0x03, 0x5f
        /*00b2*/ 	.short	0x0101


	//----- nvinfo : EIATTR_VRC_CTA_INIT_COUNT
	.align		4
        /*00b4*/ 	.byte	0x02, 0x4a
	.zero		1
	.zero		1


	//----- nvinfo : EIATTR_EXIT_INSTR_OFFSETS
	.align		4
        /*00b8*/ 	.byte	0x04, 0x1c
        /*00ba*/ 	.short	(.L_65 - .L_64)


	//   ....[0]....
.L_64:
        /*00bc*/ 	.word	0x00000080


	//   ....[1]....
        /*00c0*/ 	.word	0x00000cc0


	//----- nvinfo : EIATTR_CRS_STACK_SIZE
	.align		4
.L_65:
        /*00c4*/ 	.byte	0x04, 0x1e
        /*00c6*/ 	.short	(.L_67 - .L_66)
.L_66:
        /*00c8*/ 	.word	0x00000000


	//----- nvinfo : EIATTR_CBANK_PARAM_SIZE
	.align		4
.L_67:
        /*00cc*/ 	.byte	0x03, 0x19
        /*00ce*/ 	.short	0x0038


	//----- nvinfo : EIATTR_PARAM_CBANK
	.align		4
        /*00d0*/ 	.byte	0x04, 0x0a
        /*00d2*/ 	.short	(.L_69 - .L_68)
	.align		4
.L_68:
        /*00d4*/ 	.word	index@(.nv.constant0._Z14kernelgpuInituIdEvPT_S1_S1_S1_iiiiii)
        /*00d8*/ 	.short	0x0380
        /*00da*/ 	.short	0x0038


	//----- nvinfo : EIATTR_SW_WAR
	.align		4
.L_69:
        /*00dc*/ 	.byte	0x04, 0x36
        /*00de*/ 	.short	(.L_71 - .L_70)
.L_70:
        /*00e0*/ 	.word	0x00000008
.L_71:


//--------------------- .nv.callgraph             --------------------------
	.section	.nv.callgraph,"",@"SHT_CUDA_CALLGRAPH"
	.align	4
	.sectionentsize	8
	.align		4
        /*0000*/ 	.word	0x00000000
	.align		4
        /*0004*/ 	.word	0xffffffff
	.align		4
        /*0008*/ 	.word	0x00000000
	.align		4
        /*000c*/ 	.word	0xfffffffe
	.align		4
        /*0010*/ 	.word	0x00000000
	.align		4
        /*0014*/ 	.word	0xfffffffd
	.align		4
        /*0018*/ 	.word	0x00000000
	.align		4
        /*001c*/ 	.word	0xfffffffc


//--------------------- .text._Z14kernelgpuInituIfEvPT_S1_S1_S1_iiiiii --------------------------
	.section	.text._Z14kernelgpuInituIfEvPT_S1_S1_S1_iiiiii,"ax",@progbits
	.align	128
        .global         _Z14kernelgpuInituIfEvPT_S1_S1_S1_iiiiii
        .type           _Z14kernelgpuInituIfEvPT_S1_S1_S1_iiiiii,@function
        .size           _Z14kernelgpuInituIfEvPT_S1_S1_S1_iiiiii,(.L_x_16 - _Z14kernelgpuInituIfEvPT_S1_S1_S1_iiiiii)
        .other          _Z14kernelgpuInituIfEvPT_S1_S1_S1_iiiiii,@"STO_CUDA_ENTRY STV_DEFAULT"
_Z14kernelgpuInituIfEvPT_S1_S1_S1_iiiiii:
.text._Z14kernelgpuInituIfEvPT_S1_S1_S1_iiiiii:
[----:B------:R-:W-:Y:S01]  /*0000*/  LDC R1, c[0x0][0x37c] ;  /* 0x0000df00ff017b82 */ /* 0x000fe20000000800 */
[----:B------:R-:W0:Y:S01]  /*0010*/  S2R R0, SR_TID.X ;  /* 0x0000000000007919 */ /* 0x000e220000002100 */
[----:B------:R-:W1:Y:S06]  /*0020*/  LDCU UR8, c[0x0][0x360] ;  /* 0x00006c00ff0877ac */ /* 0x000e6c0008000800 */
[----:B------:R-:W0:Y:S01]  /*0030*/  S2UR UR4, SR_CTAID.X ;  /* 0x00000000000479c3 */ /* 0x000e220000002500 */
[----:B------:R-:W2:Y:S07]  /*0040*/  LDCU UR5, c[0x0][0x3a4] ;  /* 0x00007480ff0577ac */ /* 0x000eae0008000800 */
[----:B------:R-:W0:Y:S02]  /*0050*/  LDC R3, c[0x0][0x360] ;  /* 0x0000d800ff037b82 */ /* 0x000e240000000800 */
[----:B0-----:R-:W-:-:S05]  /*0060*/  IMAD R0, R3, UR4, R0 ;  /* 0x0000000403007c24 */ /* 0x001fca000f8e0200 */
[----:B--2---:R-:W-:-:S13]  /*0070*/  ISETP.GE.AND P0, PT, R0, UR5, PT ;  /* 0x0000000500007c0c */ /* 0x004fda000bf06270 */
[----:B-1----:R-:W-:Y:S05]  /*0080*/  @P0 EXIT ;  /* 0x000000000000094d */ /* 0x002fea0003800000 */
[----:B------:R-:W0:Y:S01]  /*0090*/  LDCU UR7, c[0x0][0x3b0] ;  /* 0x00007600ff0777ac */ /* 0x000e220008000800 */
[----:B------:R-:W1:Y:S01]  /*00a0*/  LDCU UR4, c[0x0][0x370] ;  /* 0x00006e00ff0477ac */ /* 0x000e620008000800 */
[----:B------:R-:W2:Y:S01]  /*00b0*/  LDCU.64 UR10, c[0x0][0x3a8] ;  /* 0x00007500ff0a77ac */ /* 0x000ea20008000a00 */
[----:B------:R-:W3:Y:S01]  /*00c0*/  LDCU UR13, c[0x0][0x3a4] ;  /* 0x00007480ff0d77ac */ /* 0x000ee20008000800 */
[----:B0-----:R-:W-:Y:S01]  /*00d0*/  IMAD.U32 R2, RZ, RZ, UR7 ;  /* 0x00000007ff027e24 */ /* 0x001fe2000f8e00ff */
[----:B-1----:R-:W-:-:S04]  /*00e0*/  UIMAD UR8, UR8, UR4, URZ ;  /* 0x00000004080872a4 */ /* 0x002fc8000f8e02ff */
[----:B------:R-:W-:Y:S01]  /*00f0*/  IABS R2, R2 ;  /* 0x0000000200027213 */ /* 0x000fe20000000000 */
[----:B------:R-:W-:Y:S01]  /*0100*/  UMOV UR4, URZ ;  /* 0x000000ff00047c82 */ /* 0x000fe20008000000 */
[----:B--2---:R-:W-:Y:S02]  /*0110*/  UIMAD UR6, UR7, UR10, URZ ;  /* 0x0000000a070672a4 */ /* 0x004fe4000f8e02ff */
[----:B------:R-:W-:Y:S01]  /*0120*/  R2UR UR12, R2 ;  /* 0x00000000020c72ca */ /* 0x000fe200000e0000 */
[----:B------:R-:W-:Y:S01]  /*0130*/  UIMAD UR7, UR7, UR11, URZ ;  /* 0x0000000b070772a4 */ /* 0x000fe2000f8e02ff */
[----:B------:R-:W0:Y:S11]  /*0140*/  LDCU.64 UR10, c[0x0][0x358] ;  /* 0x00006b00ff0a77ac */ /* 0x000e360008000a00 */
[----:B------:R-:W1:Y:S08]  /*0150*/  I2F.RP R2, UR12 ;  /* 0x0000000c00027d06 */ /* 0x000e700008209400 */
[----:B-1----:R-:W1:Y:S02]  /*0160*/  MUFU.RCP R2, R2 ;  /* 0x0000000200027308 */ /* 0x002e640000001000 */
[----:B-1----:R-:W-:-:S06]  /*0170*/  VIADD R3, R2, 0xffffffe ;  /* 0x0ffffffe02037836 */ /* 0x002fcc0000000000 */
[----:B------:R-:W1:Y:S02]  /*0180*/  F2I.FTZ.U32.TRUNC.NTZ R3, R3 ;  /* 0x0000000300037305 */ /* 0x000e64000021f000 */
[----:B-1----:R-:W-:-:S13]  /*0190*/  R2UR UR5, R3 ;  /* 0x00000000030572ca */ /* 0x002fda00000e0000 */
[----:B------:R-:W-:-:S04]  /*01a0*/  UIADD3 UR9, UPT, UPT, URZ, -UR5, URZ ;  /* 0x80000005ff097290 */ /* 0x000fc8000fffe0ff */
[----:B------:R-:W-:-:S04]  /*01b0*/  UIMAD UR9, UR9, UR12, URZ ;  /* 0x0000000c090972a4 */ /* 0x000fc8000f8e02ff */
[----:B0--3--:R-:W-:-:S12]  /*01c0*/  UIMAD.WIDE.U32 UR4, UR5, UR9, UR4 ;  /* 0x00000009050472a5 */ /* 0x009fd8000f8e0004 */
.L_x_6:
[----:B0-----:R-:W0:Y:S01]  /*01d0*/  LDC R3, c[0x0][0x3b0] ;  /* 0x0000ec00ff037b82 */ /* 0x001e220000000800 */
[----:B------:R-:W-:-:S05]  /*01e0*/  IABS R4, R0 ;  /* 0x0000000000047213 */ /* 0x000fca0000000000 */
[----:B------:R-:W-:Y:S02]  /*01f0*/  IMAD.HI.U32 R2, R4, UR5, RZ ;  /* 0x0000000504027c27 */ /* 0x000fe4000f8e00ff */
[----:B------:R-:W1:Y:S02]  /*0200*/  LDC.64 R16, c[0x0][0x388] ;  /* 0x0000e200ff107b82 */ /* 0x000e640000000a00 */
[----:B------:R-:W-:Y:S01]  /*0210*/  IMAD.MOV R5, RZ, RZ, -R2 ;  /* 0x000000ffff057224 */ /* 0x000fe200078e0a02 */
[----:B0-----:R-:W-:-:S05]  /*0220*/  IABS R7, R3 ;  /* 0x0000000300077213 */ /* 0x001fca0000000000 */
[----:B------:R-:W-:-:S05]  /*0230*/  IMAD R4, R7, R5, R4 ;  /* 0x0000000507047224 */ /* 0x000fca00078e0204 */
[----:B------:R-:W-:-:S13]  /*0240*/  ISETP.LT.U32.AND P2, PT, R4, UR12, PT ;  /* 0x0000000c04007c0c */ /* 0x000fda000bf41070 */
[----:B------:R-:W-:Y:S01]  /*0250*/  @!P2 IADD3 R4, PT, PT, R4, -R7, RZ ;  /* 0x800000070404a210 */ /* 0x000fe20007ffe0ff */
[----:B------:R-:W-:Y:S01]  /*0260*/  @!P2 VIADD R2, R2, 0x1 ;  /* 0x000000010202a836 */ /* 0x000fe20000000000 */
[----:B------:R-:W-:Y:S02]  /*0270*/  ISETP.NE.AND P2, PT, R3, RZ, PT ;  /* 0x000000ff0300720c */ /* 0x000fe40003f45270 */
[----:B------:R-:W-:Y:S02]  /*0280*/  ISETP.GE.U32.AND P0, PT, R4, UR12, PT ;  /* 0x0000000c04007c0c */ /* 0x000fe4000bf06070 */
[----:B------:R-:W-:-:S04]  /*0290*/  LOP3.LUT R4, R0, R3, RZ, 0x3c, !PT ;  /* 0x0000000300047212 */ /* 0x000fc800078e3cff */
[----:B------:R-:W-:-:S07]  /*02a0*/  ISETP.GE.AND P1, PT, R4, RZ, PT ;  /* 0x000000ff0400720c */ /* 0x000fce0003f26270 */
[----:B------:R-:W-:-:S06]  /*02b0*/  @P0 VIADD R2, R2, 0x1 ;  /* 0x0000000102020836 */ /* 0x000fcc0000000000 */
[----:B------:R-:W-:Y:S02]  /*02c0*/  @!P1 IADD3 R2, PT, PT, -R2, RZ, RZ ;  /* 0x000000ff02029210 */ /* 0x000fe40007ffe1ff */
[----:B------:R-:W-:-:S05]  /*02d0*/  @!P2 LOP3.LUT R2, RZ, R3, RZ, 0x33, !PT ;  /* 0x00000003ff02a212 */ /* 0x000fca00078e33ff */
[----:B------:R-:W-:-:S04]  /*02e0*/  IMAD.MOV R43, RZ, RZ, -R2 ;  /* 0x000000ffff2b7224 */ /* 0x000fc800078e0a02 */
[----:B------:R-:W-:-:S04]  /*02f0*/  IMAD R43, R3, R43, R0 ;  /* 0x0000002b032b7224 */ /* 0x000fc800078e0200 */
[----:B------:R-:W-:-:S04]  /*0300*/  IMAD R5, R2, UR6, R43 ;  /* 0x0000000602057c24 */ /* 0x000fc8000f8e022b */
[----:B-1----:R-:W-:-:S04]  /*0310*/  IMAD.WIDE R16, R5, 0x4, R16 ;  /* 0x0000000405107825 */ /* 0x002fc800078e0210 */
[----:B------:R-:W-:Y:S02]  /*0320*/  IMAD.WIDE R14, R3, 0x4, R16 ;  /* 0x00000004030e7825 */ /* 0x000fe400078e0210 */
[----:B------:R-:W2:Y:S04]  /*0330*/  LDG.E R16, desc[UR10][R16.64] ;  /* 0x0000000a10107981 */ /* 0x000ea8000c1e1900 */
[----:B------:R0:W3:Y:S01]  /*0340*/  LDG.E R14, desc[UR10][R14.64] ;  /* 0x0000000a0e0e7981 */ /* 0x0000e2000c1e1900 */
[----:B------:R-:W-:Y:S01]  /*0350*/  IMAD.MOV.U32 R10, RZ, RZ, 0x652b82fe ;  /* 0x652b82feff0a7424 */ /* 0x000fe200078e00ff */
[----:B------:R-:W-:Y:S01]  /*0360*/  MOV R11, 0x3ff71547 ;  /* 0x3ff71547000b7802 */ /* 0x000fe20000000f00 */
[----:B0-----:R-:W-:Y:S02]  /*0370*/  IMAD.MOV.U32 R15, RZ, RZ, 0x3fe62e42 ;  /* 0x3fe62e42ff0f7424 */ /* 0x001fe400078e00ff */
[----:B------:R-:W-:-:S02]  /*0380*/  IMAD.MOV.U32 R17, RZ, RZ, 0x3c7abc9e ;  /* 0x3c7abc9eff117424 */ /* 0x000fc400078e00ff */
[----:B------:R-:W-:Y:S02]  /*0390*/  IMAD.MOV.U32 R20, RZ, RZ, -0x35dec16 ;  /* 0xfca213eaff147424 */ /* 0x000fe400078e00ff */
[----:B------:R-:W-:Y:S01]  /*03a0*/  IMAD.MOV.U32 R21, RZ, RZ, 0x3e928af3 ;  /* 0x3e928af3ff157424 */ /* 0x000fe200078e00ff */
[----:B------:R-:W-:Y:S01]  /*03b0*/  MOV R22, 0x62401315 ;  /* 0x6240131500167802 */ /* 0x000fe20000000f00 */
[----:B------:R-:W-:Y:S01]  /*03c0*/  IMAD.MOV.U32 R23, RZ, RZ, 0x3ec71dee ;  /* 0x3ec71deeff177424 */ /* 0x000fe200078e00ff */
[----:B------:R-:W-:Y:S01]  /*03d0*/  MOV R37, 0x3fe00000 ;  /* 0x3fe0000000257802 */ /* 0x000fe20000000f00 */
[----:B------:R-:W-:Y:S01]  /*03e0*/  IMAD.MOV.U32 R36, RZ, RZ, 0xb ;  /* 0x0000000bff247424 */ /* 0x000fe200078e00ff */
[----:B------:R-:W-:Y:S01]  /*03f0*/  BSSY.RECONVERGENT B0, `(.L_x_0) ;  /* 0x0000036000007945 */ /* 0x000fe20003800200 */
[----:B---3--:R-:W-:Y:S01]  /*0400*/  FMUL R4, R14, R14 ;  /* 0x0000000e0e047220 */ /* 0x008fe20000400000 */
[----:B--2---:R-:W-:-:S05]  /*0410*/  FMUL R6, R16, R16 ;  /* 0x0000001010067220 */ /* 0x004fca0000400000 */
[----:B------:R-:W0:Y:S08]  /*0420*/  F2F.F64.F32 R4, R4 ;  /* 0x0000000400047310 */ /* 0x000e300000201800 */
[----:B------:R-:W1:Y:S01]  /*0430*/  F2F.F64.F32 R6, R6 ;  /* 0x0000000600067310 */ /* 0x000e620000201800 */
[----:B0-----:R-:W-:-:S08]  /*0440*/  DMUL R8, R4, -5000 ;  /* 0xc0b3880004087828 */ /* 0x001fd00000000000 */
[----:B-1----:R-:W-:-:S08]  /*0450*/  DFMA R8, R6, -5000, R8 ;  /* 0xc0b388000608782b */ /* 0x002fd00000000008 */
[----:B------:R-:W-:Y:S01]  /*0460*/  DFMA R12, R8, R10, 6.75539944105574400000e+15 ;  /* 0x43380000080c742b */ /* 0x000fe2000000000a */
[----:B------:R-:W-:-:S07]  /*0470*/  IMAD.MOV.U32 R14, RZ, RZ, -0x105c611 ;  /* 0xfefa39efff0e7424 */ /* 0x000fce00078e00ff */
[----:B------:R-:W-:Y:S01]  /*0480*/  DADD R40, R12, -6.75539944105574400000e+15 ;  /* 0xc33800000c287429 */ /* 0x000fe20000000000 */
[----:B------:R-:W-:-:S07]  /*0490*/  MOV R16, 0x3b39803f ;  /* 0x3b39803f00107802 */ /* 0x000fce0000000f00 */
[----:B------:R-:W-:-:S08]  /*04a0*/  DFMA R18, R40, -R14, R8 ;  /* 0x8000000e2812722b */ /* 0x000fd00000000008 */
[----:B------:R-:W-:Y:S01]  /*04b0*/  DFMA R40, R40, -R16, R18 ;  /* 0x800000102828722b */ /* 0x000fe20000000012 */
[----:B------:R-:W-:Y:S01]  /*04c0*/  IMAD.MOV.U32 R18, RZ, RZ, 0x69ce2bdf ;  /* 0x69ce2bdfff127424 */ /* 0x000fe200078e00ff */
[----:B------:R-:W-:-:S06]  /*04d0*/  MOV R19, 0x3e5ade15 ;  /* 0x3e5ade1500137802 */ /* 0x000fcc0000000f00 */
[----:B------:R-:W-:-:S08]  /*04e0*/  DFMA R24, R40, R18, R20 ;  /* 0x000000122818722b */ /* 0x000fd00000000014 */
[----:B------:R-:W-:Y:S01]  /*04f0*/  DFMA R26, R40, R24, R22 ;  /* 0x00000018281a722b */ /* 0x000fe20000000016 */
[----:B------:R-:W-:Y:S01]  /*0500*/  IMAD.MOV.U32 R24, RZ, RZ, 0x7c89eb71 ;  /* 0x7c89eb71ff187424 */ /* 0x000fe200078e00ff */
[----:B------:R-:W-:-:S06]  /*0510*/  MOV R25, 0x3efa0199 ;  /* 0x3efa019900197802 */ /* 0x000fcc0000000f00 */
[----:B------:R-:W-:Y:S01]  /*0520*/  DFMA R28, R40, R26, R24 ;  /* 0x0000001a281c722b */ /* 0x000fe20000000018 */
[----:B------:R-:W-:Y:S02]  /*0530*/  IMAD.MOV.U32 R26, RZ, RZ, 0x14761f65 ;  /* 0x14761f65ff1a7424 */ /* 0x000fe400078e00ff */
[----:B------:R-:W-:-:S06]  /*0540*/  IMAD.MOV.U32 R27, RZ, RZ, 0x3f2a01a0 ;  /* 0x3f2a01a0ff1b7424 */ /* 0x000fcc00078e00ff */
[----:B------:R-:W-:Y:S01]  /*0550*/  DFMA R30, R40, R28, R26 ;  /* 0x0000001c281e722b */ /* 0x000fe2000000001a */
[----:B------:R-:W-:Y:S01]  /*0560*/  MOV R28, 0x1852b7af ;  /* 0x1852b7af001c7802 */ /* 0x000fe20000000f00 */
[----:B------:R-:W-:-:S06]  /*0570*/  IMAD.MOV.U32 R29, RZ, RZ, 0x3f56c16c ;  /* 0x3f56c16cff1d7424 */ /* 0x000fcc00078e00ff */
        /* <DEDUP_REMOVED lines=9> */
[----:B------:R-:W-:-:S08]  /*0610*/  DFMA R38, R40, R38, R34 ;  /* 0x000000262826722b */ /* 0x000fd00000000022 */
[----:B------:R-:W-:Y:S01]  /*0620*/  DFMA R38, R40, R38, R36 ;  /* 0x000000262826722b */ /* 0x000fe20000000024 */
[----:B------:R-:W-:-:S07]  /*0630*/  FSETP.GEU.AND P0, PT, |R9|, 4.1917929649353027344, PT ;  /* 0x4086232b0900780b */ /* 0x000fce0003f0e200 */
[----:B------:R-:W-:-:S08]  /*0640*/  DFMA R38, R40, R38, 1 ;  /* 0x3ff000002826742b */ /* 0x000fd00000000026 */
[----:B------:R-:W-:-:S10]  /*0650*/  DFMA R38, R40, R38, 1 ;  /* 0x3ff000002826742b */ /* 0x000fd40000000026 */
[----:B------:R-:W-:Y:S02]  /*0660*/  IMAD R41, R12, 0x100000, R39 ;  /* 0x001000000c297824 */ /* 0x000fe400078e0227 */
[----:B------:R-:W-:Y:S01]  /*0670*/  IMAD.MOV.U32 R40, RZ, RZ, R38 ;  /* 0x000000ffff287224 */ /* 0x000fe200078e0026 */
[----:B------:R-:W-:Y:S06]  /*0680*/  @!P0 BRA `(.L_x_1) ;  /* 0x0000000000308947 */ /* 0x000fec0003800000 */
[----:B------:R-:W-:Y:S01]  /*0690*/  FSETP.GEU.AND P1, PT, |R9|, 4.2275390625, PT ;  /* 0x408748000900780b */ /* 0x000fe20003f2e200 */
[C---:B------:R-:W-:Y:S02]  /*06a0*/  DSETP.GEU.AND P0, PT, R8.reuse, RZ, PT ;  /* 0x000000ff0800722a */ /* 0x040fe40003f0e000 */
[----:B------:R-:W-:-:S10]  /*06b0*/  DADD R8, R8, +INF ;  /* 0x7ff0000008087429 */ /* 0x000fd40000000000 */
[----:B------:R-:W-:Y:S02]  /*06c0*/  @!P1 LEA.HI R13, R12, R12, RZ, 0x1 ;  /* 0x0000000c0c0d9211 */ /* 0x000fe400078f08ff */
[----:B------:R-:W-:Y:S01]  /*06d0*/  FSEL R40, R8, RZ, P0 ;  /* 0x000000ff08287208 */ /* 0x000fe20000000000 */
[----:B------:R-:W-:Y:S01]  /*06e0*/  @!P1 IMAD.MOV.U32 R8, RZ, RZ, RZ ;  /* 0x000000ffff089224 */ /* 0x000fe200078e00ff */
[----:B------:R-:W-:Y:S02]  /*06f0*/  @!P1 SHF.R.S32.HI R13, RZ, 0x1, R13 ;  /* 0x00000001ff0d9819 */ /* 0x000fe4000001140d */
[----:B------:R-:W-:Y:S02]  /*0700*/  FSEL R41, R9, RZ, P0 ;  /* 0x000000ff09297208 */ /* 0x000fe40000000000 */
[----:B------:R-:W-:Y:S01]  /*0710*/  @!P1 IADD3 R12, PT, PT, R12, -R13, RZ ;  /* 0x8000000d0c0c9210 */ /* 0x000fe20007ffe0ff */
[----:B------:R-:W-:-:S03]  /*0720*/  @!P1 IMAD R39, R13, 0x100000, R39 ;  /* 0x001000000d279824 */ /* 0x000fc600078e0227 */
[----:B------:R-:W-:-:S06]  /*0730*/  @!P1 LEA R9, R12, 0x3ff00000, 0x14 ;  /* 0x3ff000000c099811 */ /* 0x000fcc00078ea0ff */
[----:B------:R-:W-:-:S11]  /*0740*/  @!P1 DMUL R40, R38, R8 ;  /* 0x0000000826289228 */ /* 0x000fd60000000000 */
.L_x_1:
[----:B------:R-:W-:Y:S05]  /*0750*/  BSYNC.RECONVERGENT B0 ;  /* 0x0000000000007941 */ /* 0x000fea0003800200 */
.L_x_0:
[----:B------:R-:W-:Y:S01]  /*0760*/  UMOV UR14, 0xe63f9f0e ;  /* 0xe63f9f0e000e7882 */ /* 0x000fe20000000000 */
[----:B------:R-:W-:Y:S01]  /*0770*/  UMOV UR15, 0x40a71d28 ;  /* 0x40a71d28000f7882 */ /* 0x000fe20000000000 */
[----:B------:R-:W0:Y:S01]  /*0780*/  LDC.64 R12, c[0x0][0x380] ;  /* 0x0000e000ff0c7b82 */ /* 0x000e220000000a00 */
[----:B------:R-:W-:Y:S01]  /*0790*/  DMUL R8, R4, -UR14 ;  /* 0x8000000e04087c28 */ /* 0x000fe20008000000 */
[----:B------:R-:W-:Y:S01]  /*07a0*/  IMAD R43, R2, UR7, R43 ;  /* 0x00000007022b7c24 */ /* 0x000fe2000f8e022b */
[----:B------:R-:W1:Y:S01]  /*07b0*/  F2F.F32.F64 R41, R40 ;  /* 0x0000002800297310 */ /* 0x000e620000301000 */
[----:B------:R-:W-:Y:S05]  /*07c0*/  BSSY.RECONVERGENT B0, `(.L_x_2) ;  /* 0x0000023000007945 */ /* 0x000fea0003800200 */
[----:B------:R-:W-:-:S08]  /*07d0*/  DFMA R8, R6, -UR14, R8 ;  /* 0x8000000e06087c2b */ /* 0x000fd00008000008 */
[----:B------:R-:W-:Y:S02]  /*07e0*/  DFMA R38, R8, R10, 6.75539944105574400000e+15 ;  /* 0x433800000826742b */ /* 0x000fe4000000000a */
[----:B------:R-:W-:Y:S01]  /*07f0*/  FSETP.GEU.AND P0, PT, |R9|, 4.1917929649353027344, PT ;  /* 0x4086232b0900780b */ /* 0x000fe20003f0e200 */
[----:B0-----:R-:W-:-:S05]  /*0800*/  IMAD.WIDE R12, R43, 0x4, R12 ;  /* 0x000000042b0c7825 */ /* 0x001fca00078e020c */
[----:B------:R-:W-:Y:S01]  /*0810*/  DADD R42, R38, -6.75539944105574400000e+15 ;  /* 0xc3380000262a7429 */ /* 0x000fe20000000000 */
[----:B-1----:R0:W-:Y:S07]  /*0820*/  STG.E desc[UR10][R12.64], R41 ;  /* 0x000000290c007986 */ /* 0x0021ee000c10190a */
[----:B------:R-:W-:-:S08]  /*0830*/  DFMA R44, R42, -R14, R8 ;  /* 0x8000000e2a2c722b */ /* 0x000fd00000000008 */
[----:B------:R-:W-:-:S08]  /*0840*/  DFMA R42, R42, -R16, R44 ;  /* 0x800000102a2a722b */ /* 0x000fd0000000002c */
[----:B------:R-:W-:-:S08]  /*0850*/  DFMA R44, R42, R18, R20 ;  /* 0x000000122a2c722b */ /* 0x000fd00000000014 */
        /* <DEDUP_REMOVED lines=8> */
[----:B------:R-:W-:-:S08]  /*08e0*/  DFMA R44, R42, R44, 1 ;  /* 0x3ff000002a2c742b */ /* 0x000fd0000000002c */
[----:B------:R-:W-:-:S10]  /*08f0*/  DFMA R42, R42, R44, 1 ;  /* 0x3ff000002a2a742b */ /* 0x000fd4000000002c */
[----:B0-----:R-:W-:Y:S01]  /*0900*/  LEA R41, R38, R43, 0x14 ;  /* 0x0000002b26297211 */ /* 0x001fe200078ea0ff */
        /* <DEDUP_REMOVED lines=10> */
[----:B------:R-:W-:Y:S01]  /*09b0*/  @!P1 LEA R43, R39, R43, 0x14 ;  /* 0x0000002b272b9211 */ /* 0x000fe200078ea0ff */
[----:B------:R-:W-:-:S05]  /*09c0*/  @!P1 IMAD.IADD R38, R38, 0x1, -R39 ;  /* 0x0000000126269824 */ /* 0x000fca00078e0a27 */
[----:B------:R-:W-:-:S06]  /*09d0*/  @!P1 LEA R9, R38, 0x3ff00000, 0x14 ;  /* 0x3ff0000026099811 */ /* 0x000fcc00078ea0ff */
[----:B------:R-:W-:-:S11]  /*09e0*/  @!P1 DMUL R40, R42, R8 ;  /* 0x000000082a289228 */ /* 0x000fd60000000000 */
.L_x_3:
[----:B------:R-:W-:Y:S05]  /*09f0*/  BSYNC.RECONVERGENT B0 ;  /* 0x0000000000007941 */ /* 0x000fea0003800200 */
.L_x_2:
[----:B------:R-:W-:Y:S01]  /*0a00*/  UMOV UR14, 0x72f05397 ;  /* 0x72f05397000e7882 */ /* 0x000fe20000000000 */
[----:B------:R-:W-:Y:S01]  /*0a10*/  UMOV UR15, 0x40c3ee0a ;  /* 0x40c3ee0a000f7882 */ /* 0x000fe20000000000 */
[----:B------:R-:W0:Y:S01]  /*0a20*/  F2F.F32.F64 R41, R40 ;  /* 0x0000002800297310 */ /* 0x000e220000301000 */
[----:B------:R-:W-:Y:S01]  /*0a30*/  DMUL R4, R4, -UR14 ;  /* 0x8000000e04047c28 */ /* 0x000fe20008000000 */
[----:B------:R-:W-:Y:S01]  /*0a40*/  IMAD.WIDE R12, R3, 0x4, R12 ;  /* 0x00000004030c7825 */ /* 0x000fe200078e020c */
[----:B------:R-:W-:Y:S06]  /*0a50*/  BSSY.RECONVERGENT B0, `(.L_x_4) ;  /* 0x0000023000007945 */ /* 0x000fec0003800200 */
[----:B------:R-:W-:Y:S01]  /*0a60*/  DFMA R6, R6, -UR14, R4 ;  /* 0x8000000e06067c2b */ /* 0x000fe20008000004 */
[----:B0-----:R0:W-:Y:S07]  /*0a70*/  STG.E desc[UR10][R12.64], R41 ;  /* 0x000000290c007986 */ /* 0x0011ee000c10190a */
[----:B------:R-:W-:-:S02]  /*0a80*/  DFMA R10, R6, R10, 6.75539944105574400000e+15 ;  /* 0x43380000060a742b */ /* 0x000fc4000000000a */
[----:B------:R-:W-:-:S06]  /*0a90*/  FSETP.GEU.AND P0, PT, |R7|, 4.1917929649353027344, PT ;  /* 0x4086232b0700780b */ /* 0x000fcc0003f0e200 */
[----:B------:R-:W-:-:S08]  /*0aa0*/  DADD R4, R10, -6.75539944105574400000e+15 ;  /* 0xc33800000a047429 */ /* 0x000fd00000000000 */
        /* <DEDUP_REMOVED lines=13> */
[----:B------:R-:W-:Y:S01]  /*0b80*/  IMAD R5, R10, 0x100000, R19 ;  /* 0x001000000a057824 */ /* 0x000fe200078e0213 */
[----:B------:R-:W-:Y:S01]  /*0b90*/  MOV R4, R18 ;  /* 0x0000001200047202 */ /* 0x000fe20000000f00 */
[----:B0-----:R-:W-:Y:S06]  /*0ba0*/  @!P0 BRA `(.L_x_5) ;  /* 0x0000000000348947 */ /* 0x001fec0003800000 */
[----:B------:R-:W-:Y:S01]  /*0bb0*/  FSETP.GEU.AND P1, PT, |R7|, 4.2275390625, PT ;  /* 0x408748000700780b */ /* 0x000fe20003f2e200 */
[C---:B------:R-:W-:Y:S02]  /*0bc0*/  DADD R4, R6.reuse, +INF ;  /* 0x7ff0000006047429 */ /* 0x040fe40000000000 */
[----:B------:R-:W-:-:S08]  /*0bd0*/  DSETP.GEU.AND P0, PT, R6, RZ, PT ;  /* 0x000000ff0600722a */ /* 0x000fd00003f0e000 */
[----:B------:R-:W-:Y:S02]  /*0be0*/  FSEL R4, R4, RZ, P0 ;  /* 0x000000ff04047208 */ /* 0x000fe40000000000 */
[----:B------:R-:W-:Y:S02]  /*0bf0*/  @!P1 LEA.HI R2, R10, R10, RZ, 0x1 ;  /* 0x0000000a0a029211 */ /* 0x000fe400078f08ff */
[----:B------:R-:W-:Y:S02]  /*0c00*/  @!P1 MOV R6, R18 ;  /* 0x0000001200069202 */ /* 0x000fe40000000f00 */
[----:B------:R-:W-:Y:S02]  /*0c10*/  @!P1 SHF.R.S32.HI R7, RZ, 0x1, R2 ;  /* 0x00000001ff079819 */ /* 0x000fe40000011402 */
[----:B------:R-:W-:-:S03]  /*0c20*/  FSEL R5, R5, RZ, P0 ;  /* 0x000000ff05057208 */ /* 0x000fc60000000000 */
[----:B------:R-:W-:Y:S02]  /*0c30*/  @!P1 IMAD.IADD R8, R10, 0x1, -R7 ;  /* 0x000000010a089824 */ /* 0x000fe400078e0a07 */
[----:B------:R-:W-:-:S03]  /*0c40*/  @!P1 IMAD R7, R7, 0x100000, R19 ;  /* 0x0010000007079824 */ /* 0x000fc600078e0213 */
[----:B------:R-:W-:Y:S01]  /*0c50*/  @!P1 LEA R9, R8, 0x3ff00000, 0x14 ;  /* 0x3ff0000008099811 */ /* 0x000fe200078ea0ff */
[----:B------:R-:W-:-:S06]  /*0c60*/  @!P1 IMAD.MOV.U32 R8, RZ, RZ, RZ ;  /* 0x000000ffff089224 */ /* 0x000fcc00078e00ff */
[----:B------:R-:W-:-:S11]  /*0c70*/  @!P1 DMUL R4, R6, R8 ;  /* 0x0000000806049228 */ /* 0x000fd60000000000 */
.L_x_5:
[----:B------:R-:W-:Y:S05]  /*0c80*/  BSYNC.RECONVERGENT B0 ;  /* 0x0000000000007941 */ /* 0x000fea0003800200 */
.L_x_4:
[----:B------:R-:W0:Y:S01]  /*0c90*/  F2F.F32.F64 R5, R4 ;  /* 0x0000000400057310 */ /* 0x000e220000301000 */
[----:B------:R-:W-:Y:S01]  /*0ca0*/  IMAD.WIDE R6, R3, 0x4, R12 ;  /* 0x0000000403067825 */ /* 0x000fe200078e020c */
[----:B------:R-:W-:-:S04]  /*0cb0*/  IADD3 R0, PT, PT, R0, UR8, RZ ;  /* 0x0000000800007c10 */ /* 0x000fc8000fffe0ff */
[----:B------:R-:W-:Y:S01]  /*0cc0*/  ISETP.GE.AND P0, PT, R0, UR13, PT ;  /* 0x0000000d00007c0c */ /* 0x000fe2000bf06270 */
[----:B------:R-:W-:Y:S01]  /*0cd0*/  IMAD.WIDE R2, R3, 0x4, R6 ;  /* 0x0000000403027825 */ /* 0x000fe200078e0206 */
[----:B0-----:R0:W-:Y:S04]  /*0ce0*/  STG.E desc[UR10][R6.64], R5 ;  /* 0x0000000506007986 */ /* 0x0011e8000c10190a */
[----:B------:R0:W-:Y:S07]  /*0cf0*/  STG.E desc[UR10][R2.64], RZ ;  /* 0x000000ff02007986 */ /* 0x0001ee000c10190a */
[----:B------:R-:W-:Y:S05]  /*0d00*/  @!P0 BRA `(.L_x_6) ;  /* 0xfffffff400308947 */ /* 0x000fea000383ffff */
[----:B------:R-:W-:Y:S05]  /*0d10*/  EXIT ;  /* 0x000000000000794d */ /* 0x000fea0003800000 */
.L_x_7:
[----:B------:R-:W-:-:S00]  /*0d20*/  BRA `(.L_x_7) ;  /* 0xfffffffc00fc7947 */ /* 0x000fc0000383ffff */
[----:B------:R-:W-:-:S00]  /*0d30*/  NOP ;  /* 0x0000000000007918 */ /* 0x000fc00000000000 */
        /* <DEDUP_REMOVED lines=12> */
.L_x_16:


//--------------------- .text._Z14kernelgpuInituIdEvPT_S1_S1_S1_iiiiii --------------------------
	.section	.text._Z14kernelgpuInituIdEvPT_S1_S1_S1_iiiiii,"ax",@progbits
	.align	128
        .global         _Z14kernelgpuInituIdEvPT_S1_S1_S1_iiiiii
        .type           _Z14kernelgpuInituIdEvPT_S1_S1_S1_iiiiii,@function
        .size           _Z14kernelgpuInituIdEvPT_S1_S1_S1_iiiiii,(.L_x_17 - _Z14kernelgpuInituIdEvPT_S1_S1_S1_iiiiii)
        .other          _Z14kernelgpuInituIdEvPT_S1_S1_S1_iiiiii,@"STO_CUDA_ENTRY STV_DEFAULT"
_Z14kernelgpuInituIdEvPT_S1_S1_S1_iiiiii:
.text._Z14kernelgpuInituIdEvPT_S1_S1_S1_iiiiii:
        /* <DEDUP_REMOVED lines=29> */
.L_x_14:
[----:B------:R-:W0:Y:S01]  /*01d0*/  LDC R3, c[0x0][0x3b0] ;  /* 0x0000ec00ff037b82 */ /* 0x000e220000000800 */
        /* <DEDUP_REMOVED lines=14> */
[----:B------:R-:W-:Y:S01]  /*02c0*/  @!P1 IMAD.MOV R2, RZ, RZ, -R2 ;  /* 0x000000ffff029224 */ /* 0x000fe200078e0a02 */
[----:B------:R-:W-:-:S04]  /*02d0*/  @!P2 LOP3.LUT R2, RZ, R3, RZ, 0x33, !PT ;  /* 0x00000003ff02a212 */ /* 0x000fc800078e33ff */
[----:B------:R-:W-:-:S05]  /*02e0*/  IADD3 R43, PT, PT, -R2, RZ, RZ ;  /* 0x000000ff022b7210 */ /* 0x000fca0007ffe1ff */
[----:B------:R-:W-:-:S04]  /*02f0*/  IMAD R43, R3, R43, R0 ;  /* 0x0000002b032b7224 */ /* 0x000fc800078e0200 */
[----:B------:R-:W-:-:S04]  /*0300*/  IMAD R5, R2, UR6, R43 ;  /* 0x0000000602057c24 */ /* 0x000fc8000f8e022b */
[----:B-1----:R-:W-:-:S05]  /*0310*/  IMAD.WIDE R18, R5, 0x8, R18 ;  /* 0x0000000805127825 */ /* 0x002fca00078e0212 */
[----:B------:R0:W2:Y:S01]  /*0320*/  LDG.E.64 R6, desc[UR10][R18.64] ;  /* 0x0000000a12067981 */ /* 0x0000a2000c1e1b00 */
[----:B------:R-:W-:-:S06]  /*0330*/  IMAD.WIDE R16, R3, 0x8, R18 ;  /* 0x0000000803107825 */ /* 0x000fcc00078e0212 */
[----:B------:R-:W3:Y:S01]  /*0340*/  LDG.E.64 R16, desc[UR10][R16.64] ;  /* 0x0000000a10107981 */ /* 0x000ee2000c1e1b00 */
[----:B------:R-:W-:Y:S02]  /*0350*/  IMAD.MOV.U32 R10, RZ, RZ, 0x652b82fe ;  /* 0x652b82feff0a7424 */ /* 0x000fe400078e00ff */
[----:B------:R-:W-:Y:S01]  /*0360*/  IMAD.MOV.U32 R11, RZ, RZ, 0x3ff71547 ;  /* 0x3ff71547ff0b7424 */ /* 0x000fe200078e00ff */
[----:B------:R-:W-:Y:S01]  /*0370*/  MOV R14, 0xfefa39ef ;  /* 0xfefa39ef000e7802 */ /* 0x000fe20000000f00 */
[----:B------:R-:W-:Y:S02]  /*0380*/  IMAD.MOV.U32 R15, RZ, RZ, 0x3fe62e42 ;  /* 0x3fe62e42ff0f7424 */ /* 0x000fe400078e00ff */
[----:B0-----:R-:W-:Y:S02]  /*0390*/  IMAD.MOV.U32 R18, RZ, RZ, 0x69ce2bdf ;  /* 0x69ce2bdfff127424 */ /* 0x001fe400078e00ff */
[----:B------:R-:W-:Y:S01]  /*03a0*/  IMAD.MOV.U32 R19, RZ, RZ, 0x3e5ade15 ;  /* 0x3e5ade15ff137424 */ /* 0x000fe200078e00ff */
[----:B------:R-:W-:Y:S01]  /*03b0*/  MOV R23, 0x3ec71dee ;  /* 0x3ec71dee00177802 */ /* 0x000fe20000000f00 */
[----:B------:R-:W-:-:S02]  /*03c0*/  IMAD.MOV.U32 R22, RZ, RZ, 0x62401315 ;  /* 0x62401315ff167424 */ /* 0x000fc400078e00ff */
[----:B------:R-:W-:Y:S02]  /*03d0*/  IMAD.MOV.U32 R36, RZ, RZ, 0xb ;  /* 0x0000000bff247424 */ /* 0x000fe400078e00ff */
[----:B------:R-:W-:Y:S01]  /*03e0*/  IMAD.MOV.U32 R37, RZ, RZ, 0x3fe00000 ;  /* 0x3fe00000ff257424 */ /* 0x000fe200078e00ff */
[----:B------:R-:W-:Y:S01]  /*03f0*/  BSSY.RECONVERGENT B0, `(.L_x_8) ;  /* 0x0000034000007945 */ /* 0x000fe20003800200 */
[----:B---3--:R-:W-:Y:S02]  /*0400*/  DMUL R4, R16, R16 ;  /* 0x0000001010047228 */ /* 0x008fe40000000000 */
[----:B--2---:R-:W-:-:S06]  /*0410*/  DMUL R6, R6, R6 ;  /* 0x0000000606067228 */ /* 0x004fcc0000000000 */
[----:B------:R-:W-:-:S08]  /*0420*/  DMUL R8, R4, -5000 ;  /* 0xc0b3880004087828 */ /* 0x000fd00000000000 */
[----:B------:R-:W-:-:S08]  /*0430*/  DFMA R8, R6, -5000, R8 ;  /* 0xc0b388000608782b */ /* 0x000fd00000000008 */
[----:B------:R-:W-:-:S08]  /*0440*/  DFMA R12, R8, R10, 6.75539944105574400000e+15 ;  /* 0x43380000080c742b */ /* 0x000fd0000000000a */
[----:B------:R-:W-:Y:S01]  /*0450*/  DADD R40, R12, -6.75539944105574400000e+15 ;  /* 0xc33800000c287429 */ /* 0x000fe20000000000 */
[----:B------:R-:W-:Y:S01]  /*0460*/  IMAD.MOV.U32 R16, RZ, RZ, 0x3b39803f ;  /* 0x3b39803fff107424 */ /* 0x000fe200078e00ff */
[----:B------:R-:W-:-:S06]  /*0470*/  MOV R17, 0x3c7abc9e ;  /* 0x3c7abc9e00117802 */ /* 0x000fcc0000000f00 */
[----:B------:R-:W-:-:S08]  /*0480*/  DFMA R20, R40, -R14, R8 ;  /* 0x8000000e2814722b */ /* 0x000fd00000000008 */
[----:B------:R-:W-:Y:S01]  /*0490*/  DFMA R40, R40, -R16, R20 ;  /* 0x800000102828722b */ /* 0x000fe20000000014 */
[----:B------:R-:W-:Y:S01]  /*04a0*/  MOV R20, 0xfca213ea ;  /* 0xfca213ea00147802 */ /* 0x000fe20000000f00 */
[----:B------:R-:W-:-:S06]  /*04b0*/  IMAD.MOV.U32 R21, RZ, RZ, 0x3e928af3 ;  /* 0x3e928af3ff157424 */ /* 0x000fcc00078e00ff */
[----:B------:R-:W-:-:S08]  /*04c0*/  DFMA R24, R40, R18, R20 ;  /* 0x000000122818722b */ /* 0x000fd00000000014 */
        /* <DEDUP_REMOVED lines=18> */
[----:B------:R-:W-:-:S08]  /*05f0*/  DFMA R38, R40, R38, R34 ;  /* 0x000000262826722b */ /* 0x000fd00000000022 */
[----:B------:R-:W-:Y:S01]  /*0600*/  DFMA R38, R40, R38, R36 ;  /* 0x000000262826722b */ /* 0x000fe20000000024 */
[----:B------:R-:W-:-:S07]  /*0610*/  FSETP.GEU.AND P0, PT, |R9|, 4.1917929649353027344, PT ;  /* 0x4086232b0900780b */ /* 0x000fce0003f0e200 */
[----:B------:R-:W-:-:S08]  /*0620*/  DFMA R38, R40, R38, 1 ;  /* 0x3ff000002826742b */ /* 0x000fd00000000026 */
[----:B------:R-:W-:-:S10]  /*0630*/  DFMA R38, R40, R38, 1 ;  /* 0x3ff000002826742b */ /* 0x000fd40000000026 */
[----:B------:R-:W-:Y:S01]  /*0640*/  LEA R41, R12, R39, 0x14 ;  /* 0x000000270c297211 */ /* 0x000fe200078ea0ff */
        /* <DEDUP_REMOVED lines=14> */
.L_x_9:
[----:B------:R-:W-:Y:S05]  /*0730*/  BSYNC.RECONVERGENT B0 ;  /* 0x0000000000007941 */ /* 0x000fea0003800200 */
.L_x_8:
[----:B------:R-:W-:Y:S01]  /*0740*/  UMOV UR14, 0xe63f9f0e ;  /* 0xe63f9f0e000e7882 */ /* 0x000fe20000000000 */
[----:B------:R-:W-:Y:S01]  /*0750*/  UMOV UR15, 0x40a71d28 ;  /* 0x40a71d28000f7882 */ /* 0x000fe20000000000 */
[----:B------:R-:W0:Y:S01]  /*0760*/  LDC.64 R12, c[0x0][0x380] ;  /* 0x0000e000ff0c7b82 */ /* 0x000e220000000a00 */
[----:B------:R-:W-:Y:S01]  /*0770*/  DMUL R8, R4, -UR14 ;  /* 0x8000000e04087c28 */ /* 0x000fe20008000000 */
[----:B------:R-:W-:Y:S01]  /*0780*/  IMAD R43, R2, UR7, R43 ;  /* 0x00000007022b7c24 */ /* 0x000fe2000f8e022b */
[----:B------:R-:W-:Y:S06]  /*0790*/  BSSY.RECONVERGENT B0, `(.L_x_10) ;  /* 0x0000023000007945 */ /* 0x000fec0003800200 */
[----:B------:R-:W-:-:S08]  /*07a0*/  DFMA R8, R6, -UR14, R8 ;  /* 0x8000000e06087c2b */ /* 0x000fd00008000008 */
[----:B------:R-:W-:Y:S02]  /*07b0*/  DFMA R38, R8, R10, 6.75539944105574400000e+15 ;  /* 0x433800000826742b */ /* 0x000fe4000000000a */
[----:B------:R-:W-:Y:S01]  /*07c0*/  FSETP.GEU.AND P0, PT, |R9|, 4.1917929649353027344, PT ;  /* 0x4086232b0900780b */ /* 0x000fe20003f0e200 */
[----:B0-----:R-:W-:-:S05]  /*07d0*/  IMAD.WIDE R12, R43, 0x8, R12 ;  /* 0x000000082b0c7825 */ /* 0x001fca00078e020c */
[----:B------:R-:W-:Y:S01]  /*07e0*/  DADD R42, R38, -6.75539944105574400000e+15 ;  /* 0xc3380000262a7429 */ /* 0x000fe20000000000 */
[----:B------:R0:W-:Y:S07]  /*07f0*/  STG.E.64 desc[UR10][R12.64], R40 ;  /* 0x000000280c007986 */ /* 0x0001ee000c101b0a */
        /* <DEDUP_REMOVED lines=13> */
[----:B0-----:R-:W-:Y:S01]  /*08d0*/  IMAD R41, R38, 0x100000, R43 ;  /* 0x0010000026297824 */ /* 0x001fe200078e022b */
[----:B------:R-:W-:Y:S01]  /*08e0*/  MOV R40, R42 ;  /* 0x0000002a00287202 */ /* 0x000fe20000000f00 */
[----:B------:R-:W-:Y:S06]  /*08f0*/  @!P0 BRA `(.L_x_11) ;  /* 0x0000000000308947 */ /* 0x000fec0003800000 */
[----:B------:R-:W-:Y:S01]  /*0900*/  FSETP.GEU.AND P1, PT, |R9|, 4.2275390625, PT ;  /* 0x408748000900780b */ /* 0x000fe20003f2e200 */
[C---:B------:R-:W-:Y:S02]  /*0910*/  DSETP.GEU.AND P0, PT, R8.reuse, RZ, PT ;  /* 0x000000ff0800722a */ /* 0x040fe40003f0e000 */
[----:B------:R-:W-:-:S10]  /*0920*/  DADD R8, R8, +INF ;  /* 0x7ff0000008087429 */ /* 0x000fd40000000000 */
[----:B------:R-:W-:Y:S02]  /*0930*/  @!P1 LEA.HI R2, R38, R38, RZ, 0x1 ;  /* 0x0000002626029211 */ /* 0x000fe400078f08ff */
[----:B------:R-:W-:Y:S02]  /*0940*/  FSEL R40, R8, RZ, P0 ;  /* 0x000000ff08287208 */ /* 0x000fe40000000000 */
[----:B------:R-:W-:Y:S02]  /*0950*/  @!P1 SHF.R.S32.HI R39, RZ, 0x1, R2 ;  /* 0x00000001ff279819 */ /* 0x000fe40000011402 */
[----:B------:R-:W-:Y:S02]  /*0960*/  FSEL R41, R9, RZ, P0 ;  /* 0x000000ff09297208 */ /* 0x000fe40000000000 */
[----:B------:R-:W-:Y:S01]  /*0970*/  @!P1 MOV R8, RZ ;  /* 0x000000ff00089202 */ /* 0x000fe20000000f00 */
[----:B------:R-:W-:Y:S02]  /*0980*/  @!P1 IMAD.IADD R38, R38, 0x1, -R39 ;  /* 0x0000000126269824 */ /* 0x000fe400078e0a27 */
[----:B------:R-:W-:-:S03]  /*0990*/  @!P1 IMAD R43, R39, 0x100000, R43 ;  /* 0x00100000272b9824 */ /* 0x000fc600078e022b */
[----:B------:R-:W-:-:S06]  /*09a0*/  @!P1 LEA R9, R38, 0x3ff00000, 0x14 ;  /* 0x3ff0000026099811 */ /* 0x000fcc00078ea0ff */
[----:B------:R-:W-:-:S11]  /*09b0*/  @!P1 DMUL R40, R42, R8 ;  /* 0x000000082a289228 */ /* 0x000fd60000000000 */
.L_x_11:
[----:B------:R-:W-:Y:S05]  /*09c0*/  BSYNC.RECONVERGENT B0 ;  /* 0x0000000000007941 */ /* 0x000fea0003800200 */
.L_x_10:
[----:B------:R-:W-:Y:S01]  /*09d0*/  UMOV UR14, 0x72f05397 ;  /* 0x72f05397000e7882 */ /* 0x000fe20000000000 */
[----:B------:R-:W-:Y:S01]  /*09e0*/  UMOV UR15, 0x40c3ee0a ;  /* 0x40c3ee0a000f7882 */ /* 0x000fe20000000000 */
[----:B------:R-:W-:Y:S01]  /*09f0*/  IMAD.WIDE R12, R3, 0x8, R12 ;  /* 0x00000008030c7825 */ /* 0x000fe200078e020c */
[----:B------:R-:W-:Y:S01]  /*0a00*/  DMUL R4, R4, -UR14 ;  /* 0x8000000e04047c28 */ /* 0x000fe20008000000 */
[----:B------:R-:W-:Y:S03]  /*0a10*/  BSSY.RECONVERGENT B0, `(.L_x_12) ;  /* 0x0000023000007945 */ /* 0x000fe60003800200 */
[----:B------:R0:W-:Y:S04]  /*0a20*/  STG.E.64 desc[UR10][R12.64], R40 ;  /* 0x000000280c007986 */ /* 0x0001e8000c101b0a */
[----:B------:R-:W-:-:S08]  /*0a30*/  DFMA R6, R6, -UR14, R4 ;  /* 0x8000000e06067c2b */ /* 0x000fd00008000004 */
[----:B------:R-:W-:Y:S02]  /*0a40*/  DFMA R10, R6, R10, 6.75539944105574400000e+15 ;  /* 0x43380000060a742b */ /* 0x000fe4000000000a */
        /* <DEDUP_REMOVED lines=15> */
[----:B------:R-:W-:Y:S02]  /*0b40*/  IMAD R5, R10, 0x100000, R19 ;  /* 0x001000000a057824 */ /* 0x000fe400078e0213 */
[----:B------:R-:W-:Y:S01]  /*0b50*/  IMAD.MOV.U32 R4, RZ, RZ, R18 ;  /* 0x000000ffff047224 */ /* 0x000fe200078e0012 */
[----:B0-----:R-:W-:Y:S06]  /*0b60*/  @!P0 BRA `(.L_x_13) ;  /* 0x0000000000348947 */ /* 0x001fec0003800000 */
[----:B------:R-:W-:Y:S01]  /*0b70*/  FSETP.GEU.AND P1, PT, |R7|, 4.2275390625, PT ;  /* 0x408748000700780b */ /* 0x000fe20003f2e200 */
[C---:B------:R-:W-:Y:S02]  /*0b80*/  DADD R4, R6.reuse, +INF ;  /* 0x7ff0000006047429 */ /* 0x040fe40000000000 */
[----:B------:R-:W-:-:S08]  /*0b90*/  DSETP.GEU.AND P0, PT, R6, RZ, PT ;  /* 0x000000ff0600722a */ /* 0x000fd00003f0e000 */
[----:B------:R-:W-:Y:S02]  /*0ba0*/  FSEL R4, R4, RZ, P0 ;  /* 0x000000ff04047208 */ /* 0x000fe40000000000 */
[----:B------:R-:W-:Y:S01]  /*0bb0*/  @!P1 LEA.HI R2, R10, R10, RZ, 0x1 ;  /* 0x0000000a0a029211 */ /* 0x000fe200078f08ff */
[----:B------:R-:W-:Y:S01]  /*0bc0*/  @!P1 IMAD.MOV.U32 R6, RZ, RZ, R18 ;  /* 0x000000ffff069224 */ /* 0x000fe200078e0012 */
[----:B------:R-:W-:Y:S02]  /*0bd0*/  FSEL R5, R5, RZ, P0 ;  /* 0x000000ff05057208 */ /* 0x000fe40000000000 */
[----:B------:R-:W-:-:S04]  /*0be0*/  @!P1 SHF.R.S32.HI R7, RZ, 0x1, R2 ;  /* 0x00000001ff079819 */ /* 0x000fc80000011402 */
[----:B------:R-:W-:Y:S01]  /*0bf0*/  @!P1 IADD3 R8, PT, PT, R10, -R7, RZ ;  /* 0x800000070a089210 */ /* 0x000fe20007ffe0ff */
[----:B------:R-:W-:-:S03]  /*0c00*/  @!P1 IMAD R7, R7, 0x100000, R19 ;  /* 0x0010000007079824 */ /* 0x000fc600078e0213 */
[----:B------:R-:W-:Y:S02]  /*0c10*/  @!P1 LEA R9, R8, 0x3ff00000, 0x14 ;  /* 0x3ff0000008099811 */ /* 0x000fe400078ea0ff */
[----:B------:R-:W-:-:S06]  /*0c20*/  @!P1 MOV R8, RZ ;  /* 0x000000ff00089202 */ /* 0x000fcc0000000f00 */
[----:B------:R-:W-:-:S11]  /*0c30*/  @!P1 DMUL R4, R6, R8 ;  /* 0x0000000806049228 */ /* 0x000fd60000000000 */
.L_x_13:
[----:B------:R-:W-:Y:S05]  /*0c40*/  BSYNC.RECONVERGENT B0 ;  /* 0x0000000000007941 */ /* 0x000fea0003800200 */
.L_x_12:
[----:B------:R-:W-:-:S04]  /*0c50*/  IMAD.WIDE R6, R3, 0x8, R12 ;  /* 0x0000000803067825 */ /* 0x000fc800078e020c */
[----:B------:R-:W-:Y:S01]  /*0c60*/  VIADD R0, R0, UR8 ;  /* 0x0000000800007c36 */ /* 0x000fe20008000000 */
[----:B------:R0:W-:Y:S01]  /*0c70*/  STG.E.64 desc[UR10][R6.64], R4 ;  /* 0x0000000406007986 */ /* 0x0001e2000c101b0a */
[----:B------:R-:W-:-:S03]  /*0c80*/  IMAD.WIDE R2, R3, 0x8, R6 ;  /* 0x0000000803027825 */ /* 0x000fc600078e0206 */
[----:B------:R-:W-:Y:S02]  /*0c90*/  ISETP.GE.AND P0, PT, R0, UR13, PT ;  /* 0x0000000d00007c0c */ /* 0x000fe4000bf06270 */
[----:B------:R0:W-:Y:S11]  /*0ca0*/  STG.E.64 desc[UR10][R2.64], RZ ;  /* 0x000000ff02007986 */ /* 0x0001f6000c101b0a */
[----:B0-----:R-:W-:Y:S05]  /*0cb0*/  @!P0 BRA `(.L_x_14) ;  /* 0xfffffff400448947 */ /* 0x001fea000383ffff */
[----:B------:R-:W-:Y:S05]  /*0cc0*/  EXIT ;  /* 0x000000000000794d */ /* 0x000fea0003800000 */
.L_x_15:
        /* <DEDUP_REMOVED lines=11> */
.L_x_17:


//--------------------- .nv.shared.reserved.0     --------------------------
	.section	.nv.shared.reserved.0,"aw",@nobits
	.weak		__nv_reservedSMEM_offset_0_alias
	.size		__nv_reservedSMEM_offset_0_alias, 0, 64
	.other		__nv_reservedSMEM_offset_0_alias,@"STO_CUDA_RESERVED_SHARED STV_DEFAULT"
__nv_reservedSMEM_offset_0_alias:
	.zero		0
	.zero		64


//--------------------- .nv.constant0._Z14kernelgpuInituIfEvPT_S1_S1_S1_iiiiii --------------------------
	.section	.nv.constant0._Z14kernelgpuInituIfEvPT_S1_S1_S1_iiiiii,"a",@progbits
	.sectionflags	@""
	.align	4
.nv.constant0._Z14kernelgpuInituIfEvPT_S1_S1_S1_iiiiii:
	.zero		952


//--------------------- .nv.constant0._Z14kernelgpuInituIdEvPT_S1_S1_S1_iiiiii --------------------------
	.section	.nv.constant0._Z14kernelgpuInituIdEvPT_S1_S1_S1_iiiiii,"a",@progbits
	.sectionflags	@""
	.align	4
.nv.constant0._Z14kernelgpuInituIdEvPT_S1_S1_S1_iiiiii:
	.zero		952


//--------------------- SYMBOLS --------------------------

	.type		.nv.reservedSmem.offset0,@object
	.size		.nv.reservedSmem.offset0,0x4
